	.target	sm_100a

	.elftype	@"ET_EXEC"


//--------------------- .note.nv.tkinfo           --------------------------
	.section	.note.nv.tkinfo,"",@"SHT_NOTE"
	.sectionflags	@"SHF_NOTE_NV_TKINFO"
	.tkinfo
        /*0018*/ 	.word	0x00000002
        /*0030*/ 	.string	""
        /*0030*/ 	.string	"ptxas"
        /*0030*/ 	.string	"Cuda compilation tools, release 13.0, V13.0.88"
        /*0030*/ 	.string	"Build cuda_13.0.r13.0/compiler.36424714_0"
        /*0030*/ 	.string	"-arch sm_100a -m 64 "



//--------------------- .note.nv.cuinfo           --------------------------
	.section	.note.nv.cuinfo,"",@"SHT_NOTE"
	.sectionflags	@"SHF_NOTE_NV_CUINFO"
        /*0018*/ 	.short	0x0002
        /*001a*/ 	.short	0x0064
        /*001c*/ 	.short	0x0082
	.zero		2


//--------------------- .nv.info                  --------------------------
	.section	.nv.info,"",@"SHT_CUDA_INFO"
	.align	4


	//----- nvinfo : EIATTR_REGCOUNT
	.align		4
        /*0000*/ 	.byte	0x04, 0x2f
        /*0002*/ 	.short	(.L_19 - .L_18)
	.align		4
.L_18:
        /*0004*/ 	.word	index@(_ZN7cutlass13device_kernelINS_4gemm6kernel13GemmUniversalIN4cute5tupleIJiiiiEEENS1_10collective13CollectiveMmaINS1_35MainloopSm100TmaUmmaWarpSpecializedILi41ELi2ELi4ENS5_IJNS4_1CILi4EEESB_NSA_ILi1EEEEEEEENS5_IJNSA_ILi256EEENSA_ILi64EEENSA_ILi32EEEEEENS_12float_e4m3_tENS5_IJlSC_lEEESJ_SK_NS4_8TiledMMAINS4_8MMA_AtomIJNS4_10MMA_TraitsINS4_25SM100_MMA_F8F6F4_2x1SM_SSEJSJ_SJ_fSF_SG_NS4_17integral_constantINS4_4UMMA5MajorELSR_0EEESS_NSP_INSQ_7ScaleInELST_0EEESU_EEEEEENS4_6LayoutINS5_IJSC_SC_SC_EEENS5_IJNSA_ILi0EEESZ_SZ_EEEEENS5_IJNS4_10UnderscoreES12_S12_EEEEENS4_28SM100_TMA_2SM_LOAD_MULTICASTENS4_14ComposedLayoutINS4_7SwizzleILi1ELi4ELi3EEENS4_18smem_ptr_flag_bitsILi8EEENSX_INS5_IJNSA_ILi8EEESH_EEENS5_IJSH_SC_EEEEEEEvNS4_8identityES15_S1F_vS1G_EENS_8epilogue10collective18CollectiveEpilogueINS1I_23Sm100TmaWarpSpecializedILi1ELi1ELi64ELb0ELb0EEEJNS5_IJNSA_ILi128EEESG_SH_EEENS5_IJNSX_IS1N_SC_EENSX_ISG_SC_EEEEESJ_SK_SJ_SK_NS1I_6fusion15FusionCallbacksIS1M_NS1S_17LinearCombinationISJ_fSJ_fLNS_15FloatRoundStyleE2EEES1O_S1R_JEEENS4_5SM1004TMEM4LOAD26SM100_TMEM_LOAD_32dp32b64xENS4_13SM90_TMA_LOADENS16_INS17_ILi2ELi4ELi3EEES1A_NSX_INS5_IJS1B_SG_EEENS5_IJSG_SC_EEEEEEENS4_39AutoVectorizingCopyWithAssumedAlignmentILi128EEENS4_14SM90_TMA_STOREES27_S29_S29_EEEvvEEEEvNT_6ParamsE)
        /*0008*/ 	.word	0x0000009a


	//----- nvinfo : EIATTR_FRAME_SIZE
	.align		4
.L_19:
        /*000c*/ 	.byte	0x04, 0x11
        /*000e*/ 	.short	(.L_21 - .L_20)
	.align		4
.L_20:
        /*0010*/ 	.word	index@($__internal_2_$__cuda_sm10x_tcgen05_guardrail_trap_unallocated_columns_being_dealloced)
        /*0014*/ 	.word	0x00000000


	//----- nvinfo : EIATTR_FRAME_SIZE
	.align		4
.L_21:
        /*0018*/ 	.byte	0x04, 0x11
        /*001a*/ 	.short	(.L_23 - .L_22)
	.align		4
.L_22:
        /*001c*/ 	.word	index@($__internal_1_$__cuda_sm10x_tcgen05_guardrail_trap_phase_invalid_during_alloc)
        /*0020*/ 	.word	0x00000000


	//----- nvinfo : EIATTR_FRAME_SIZE
	.align		4
.L_23:
        /*0024*/ 	.byte	0x04, 0x11
        /*0026*/ 	.short	(.L_25 - .L_24)
	.align		4
.L_24:
        /*0028*/ 	.word	index@($__internal_0_$__cuda_sm10x_tcgen05_guardrail_trap_col_being_dealloced_not_returned_by_alloc)
        /*002c*/ 	.word	0x00000000


	//----- nvinfo : EIATTR_FRAME_SIZE
	.align		4
.L_25:
        /*0030*/ 	.byte	0x04, 0x11
        /*0032*/ 	.short	(.L_27 - .L_26)
	.align		4
.L_26:
        /*0034*/ 	.word	index@(_ZN7cutlass13device_kernelINS_4gemm6kernel13GemmUniversalIN4cute5tupleIJiiiiEEENS1_10collective13CollectiveMmaINS1_35MainloopSm100TmaUmmaWarpSpecializedILi41ELi2ELi4ENS5_IJNS4_1CILi4EEESB_NSA_ILi1EEEEEEEENS5_IJNSA_ILi256EEENSA_ILi64EEENSA_ILi32EEEEEENS_12float_e4m3_tENS5_IJlSC_lEEESJ_SK_NS4_8TiledMMAINS4_8MMA_AtomIJNS4_10MMA_TraitsINS4_25SM100_MMA_F8F6F4_2x1SM_SSEJSJ_SJ_fSF_SG_NS4_17integral_constantINS4_4UMMA5MajorELSR_0EEESS_NSP_INSQ_7ScaleInELST_0EEESU_EEEEEENS4_6LayoutINS5_IJSC_SC_SC_EEENS5_IJNSA_ILi0EEESZ_SZ_EEEEENS5_IJNS4_10UnderscoreES12_S12_EEEEENS4_28SM100_TMA_2SM_LOAD_MULTICASTENS4_14ComposedLayoutINS4_7SwizzleILi1ELi4ELi3EEENS4_18smem_ptr_flag_bitsILi8EEENSX_INS5_IJNSA_ILi8EEESH_EEENS5_IJSH_SC_EEEEEEEvNS4_8identityES15_S1F_vS1G_EENS_8epilogue10collective18CollectiveEpilogueINS1I_23Sm100TmaWarpSpecializedILi1ELi1ELi64ELb0ELb0EEEJNS5_IJNSA_ILi128EEESG_SH_EEENS5_IJNSX_IS1N_SC_EENSX_ISG_SC_EEEEESJ_SK_SJ_SK_NS1I_6fusion15FusionCallbacksIS1M_NS1S_17LinearCombinationISJ_fSJ_fLNS_15FloatRoundStyleE2EEES1O_S1R_JEEENS4_5SM1004TMEM4LOAD26SM100_TMEM_LOAD_32dp32b64xENS4_13SM90_TMA_LOADENS16_INS17_ILi2ELi4ELi3EEES1A_NSX_INS5_IJS1B_SG_EEENS5_IJSG_SC_EEEEEEENS4_39AutoVectorizingCopyWithAssumedAlignmentILi128EEENS4_14SM90_TMA_STOREES27_S29_S29_EEEvvEEEEvNT_6ParamsE)
        /*0038*/ 	.word	0x00000000


	//----- nvinfo : EIATTR_MIN_STACK_SIZE
	.align		4
.L_27:
        /*003c*/ 	.byte	0x04, 0x12
        /*003e*/ 	.short	(.L_29 - .L_28)
	.align		4
.L_28:
        /*0040*/ 	.word	index@(_ZN7cutlass13device_kernelINS_4gemm6kernel13GemmUniversalIN4cute5tupleIJiiiiEEENS1_10collective13CollectiveMmaINS1_35MainloopSm100TmaUmmaWarpSpecializedILi41ELi2ELi4ENS5_IJNS4_1CILi4EEESB_NSA_ILi1EEEEEEEENS5_IJNSA_ILi256EEENSA_ILi64EEENSA_ILi32EEEEEENS_12float_e4m3_tENS5_IJlSC_lEEESJ_SK_NS4_8TiledMMAINS4_8MMA_AtomIJNS4_10MMA_TraitsINS4_25SM100_MMA_F8F6F4_2x1SM_SSEJSJ_SJ_fSF_SG_NS4_17integral_constantINS4_4UMMA5MajorELSR_0EEESS_NSP_INSQ_7ScaleInELST_0EEESU_EEEEEENS4_6LayoutINS5_IJSC_SC_SC_EEENS5_IJNSA_ILi0EEESZ_SZ_EEEEENS5_IJNS4_10UnderscoreES12_S12_EEEEENS4_28SM100_TMA_2SM_LOAD_MULTICASTENS4_14ComposedLayoutINS4_7SwizzleILi1ELi4ELi3EEENS4_18smem_ptr_flag_bitsILi8EEENSX_INS5_IJNSA_ILi8EEESH_EEENS5_IJSH_SC_EEEEEEEvNS4_8identityES15_S1F_vS1G_EENS_8epilogue10collective18CollectiveEpilogueINS1I_23Sm100TmaWarpSpecializedILi1ELi1ELi64ELb0ELb0EEEJNS5_IJNSA_ILi128EEESG_SH_EEENS5_IJNSX_IS1N_SC_EENSX_ISG_SC_EEEEESJ_SK_SJ_SK_NS1I_6fusion15FusionCallbacksIS1M_NS1S_17LinearCombinationISJ_fSJ_fLNS_15FloatRoundStyleE2EEES1O_S1R_JEEENS4_5SM1004TMEM4LOAD26SM100_TMEM_LOAD_32dp32b64xENS4_13SM90_TMA_LOADENS16_INS17_ILi2ELi4ELi3EEES1A_NSX_INS5_IJS1B_SG_EEENS5_IJSG_SC_EEEEEEENS4_39AutoVectorizingCopyWithAssumedAlignmentILi128EEENS4_14SM90_TMA_STOREES27_S29_S29_EEEvvEEEEvNT_6ParamsE)
        /*0044*/ 	.word	0x00000000
.L_29:


//--------------------- .nv.compat                --------------------------
	.section	.nv.compat,"",@"SHT_CUDA_COMPAT_INFO"
	.align	4
        /*0000*/ 	.byte	0x02, 0x09, 0x01, 0x00, 0x02, 0x02, 0x02, 0x00, 0x02, 0x05, 0x05, 0x00, 0x03, 0x07, 0x01, 0x01
        /*0010*/ 	.byte	0x02, 0x03, 0x01, 0x00, 0x02, 0x06, 0x01, 0x00, 0x04, 0x0b, 0x08, 0x00, 0x09, 0x00, 0x00, 0x00
        /*0020*/ 	.byte	0x00, 0x00, 0x00, 0x00


//--------------------- .nv.info._ZN7cutlass13device_kernelINS_4gemm6kernel13GemmUniversalIN4cute5tupleIJiiiiEEENS1_10collective13CollectiveMmaINS1_35MainloopSm100TmaUmmaWarpSpecializedILi41ELi2ELi4ENS5_IJNS4_1CILi4EEESB_NSA_ILi1EEEEEEEENS5_IJNSA_ILi256EEENSA_ILi64EEENSA_ILi32EEEEEENS_12float_e4m3_tENS5_IJlSC_lEEESJ_SK_NS4_8TiledMMAINS4_8MMA_AtomIJNS4_10MMA_TraitsINS4_25SM100_MMA_F8F6F4_2x1SM_SSEJSJ_SJ_fSF_SG_NS4_17integral_constantINS4_4UMMA5MajorELSR_0EEESS_NSP_INSQ_7ScaleInELST_0EEESU_EEEEEENS4_6LayoutINS5_IJSC_SC_SC_EEENS5_IJNSA_ILi0EEESZ_SZ_EEEEENS5_IJNS4_10UnderscoreES12_S12_EEEEENS4_28SM100_TMA_2SM_LOAD_MULTICASTENS4_14ComposedLayoutINS4_7SwizzleILi1ELi4ELi3EEENS4_18smem_ptr_flag_bitsILi8EEENSX_INS5_IJNSA_ILi8EEESH_EEENS5_IJSH_SC_EEEEEEEvNS4_8identityES15_S1F_vS1G_EENS_8epilogue10collective18CollectiveEpilogueINS1I_23Sm100TmaWarpSpecializedILi1ELi1ELi64ELb0ELb0EEEJNS5_IJNSA_ILi128EEESG_SH_EEENS5_IJNSX_IS1N_SC_EENSX_ISG_SC_EEEEESJ_SK_SJ_SK_NS1I_6fusion15FusionCallbacksIS1M_NS1S_17LinearCombinationISJ_fSJ_fLNS_15FloatRoundStyleE2EEES1O_S1R_JEEENS4_5SM1004TMEM4LOAD26SM100_TMEM_LOAD_32dp32b64xENS4_13SM90_TMA_LOADENS16_INS17_ILi2ELi4ELi3EEES1A_NSX_INS5_IJS1B_SG_EEENS5_IJSG_SC_EEEEEEENS4_39AutoVectorizingCopyWithAssumedAlignmentILi128EEENS4_14SM90_TMA_STOREES27_S29_S29_EEEvvEEEEvNT_6ParamsE --------------------------
	.section	.nv.info._ZN7cutlass13device_kernelINS_4gemm6kernel13GemmUniversalIN4cute5tupleIJiiiiEEENS1_10collective13CollectiveMmaINS1_35MainloopSm100TmaUmmaWarpSpecializedILi41ELi2ELi4ENS5_IJNS4_1CILi4EEESB_NSA_ILi1EEEEEEEENS5_IJNSA_ILi256EEENSA_ILi64EEENSA_ILi32EEEEEENS_12float_e4m3_tENS5_IJlSC_lEEESJ_SK_NS4_8TiledMMAINS4_8MMA_AtomIJNS4_10MMA_TraitsINS4_25SM100_MMA_F8F6F4_2x1SM_SSEJSJ_SJ_fSF_SG_NS4_17integral_constantINS4_4UMMA5MajorELSR_0EEESS_NSP_INSQ_7ScaleInELST_0EEESU_EEEEEENS4_6LayoutINS5_IJSC_SC_SC_EEENS5_IJNSA_ILi0EEESZ_SZ_EEEEENS5_IJNS4_10UnderscoreES12_S12_EEEEENS4_28SM100_TMA_2SM_LOAD_MULTICASTENS4_14ComposedLayoutINS4_7SwizzleILi1ELi4ELi3EEENS4_18smem_ptr_flag_bitsILi8EEENSX_INS5_IJNSA_ILi8EEESH_EEENS5_IJSH_SC_EEEEEEEvNS4_8identityES15_S1F_vS1G_EENS_8epilogue10collective18CollectiveEpilogueINS1I_23Sm100TmaWarpSpecializedILi1ELi1ELi64ELb0ELb0EEEJNS5_IJNSA_ILi128EEESG_SH_EEENS5_IJNSX_IS1N_SC_EENSX_ISG_SC_EEEEESJ_SK_SJ_SK_NS1I_6fusion15FusionCallbacksIS1M_NS1S_17LinearCombinationISJ_fSJ_fLNS_15FloatRoundStyleE2EEES1O_S1R_JEEENS4_5SM1004TMEM4LOAD26SM100_TMEM_LOAD_32dp32b64xENS4_13SM90_TMA_LOADENS16_INS17_ILi2ELi4ELi3EEES1A_NSX_INS5_IJS1B_SG_EEENS5_IJSG_SC_EEEEEEENS4_39AutoVectorizingCopyWithAssumedAlignmentILi128EEENS4_14SM90_TMA_STOREES27_S29_S29_EEEvvEEEEvNT_6ParamsE,"",@"SHT_CUDA_INFO"
	.sectionflags	@""
	.align	4


	//----- nvinfo : EIATTR_CUDA_API_VERSION
	.align		4
        /*0000*/ 	.byte	0x04, 0x37
        /*0002*/ 	.short	(.L_31 - .L_30)
.L_30:
        /*0004*/ 	.word	0x00000082


	//----- nvinfo : EIATTR_KPARAM_INFO
	.align		4
.L_31:
        /*0008*/ 	.byte	0x04, 0x17
        /*000a*/ 	.short	(.L_33 - .L_32)
.L_32:
        /*000c*/ 	.word	0x00000000
        /*0010*/ 	.short	0x0000
        /*0012*/ 	.short	0x0000
        /*0014*/ 	.byte	0x00, 0xf0, 0x01, 0x20


	//----- nvinfo : EIATTR_AT_ENTRY_FRAGMENTS
	.align		4
.L_33:
        /*0018*/ 	.byte	0x04, 0x4f
        /*001a*/ 	.short	(.L_35 - .L_34)


	//   ....[0]....
.L_34:
        /*001c*/ 	.word	0x00000007


	//----- nvinfo : EIATTR_RESERVED_SMEM_USED
	.align		4
.L_35:
        /*0020*/ 	.byte	0x01, 0x41
	.zero		2


	//----- nvinfo : EIATTR_SPARSE_MMA_MASK
	.align		4
        /*0024*/ 	.byte	0x03, 0x50
        /*0026*/ 	.short	0x0000


	//----- nvinfo : EIATTR_TCGEN05_2CTA_USED
	.align		4
        /*0028*/ 	.byte	0x01, 0x52
	.zero		2


	//----- nvinfo : EIATTR_MAXREG_COUNT
	.align		4
        /*002c*/ 	.byte	0x03, 0x1b
        /*002e*/ 	.short	0x00ff


	//----- nvinfo : EIATTR_NUM_BARRIERS
	.align		4
        /*0030*/ 	.byte	0x02, 0x4c
        /*0032*/ 	.byte	0x07
	.zero		1


	//----- nvinfo : EIATTR_EXTERNS
	.align		4
        /*0034*/ 	.byte	0x04, 0x0f
        /*0036*/ 	.short	(.L_37 - .L_36)


	//   ....[0]....
	.align		4
.L_36:
        /*0038*/ 	.word	index@(__assertfail)


	//----- nvinfo : EIATTR_MERCURY_ISA_VERSION
	.align		4
.L_37:
        /*003c*/ 	.byte	0x03, 0x5f
        /*003e*/ 	.short	0x0101


	//----- nvinfo : EIATTR_INT_WARP_WIDE_INSTR_OFFSETS
	.align		4
        /*0040*/ 	.byte	0x04, 0x31
        /*0042*/ 	.short	(.L_39 - .L_38)


	//   ....[0]....
.L_38:
        /*0044*/ 	.word	0x000011f0


	//   ....[1]....
        /*0048*/ 	.word	0x00001270


	//   ....[2]....
        /*004c*/ 	.word	0x00005be0


	//   ....[3]....
        /*0050*/ 	.word	0x00005c10


	//   ....[4]....
        /*0054*/ 	.word	0x00005c60


	//   ....[5]....
        /*0058*/ 	.word	0x000066f0


	//   ....[6]....
        /*005c*/ 	.word	0x000067a0


	//----- nvinfo : EIATTR_COOP_GROUP_MASK_REGIDS
	.align		4
.L_39:
        /*0060*/ 	.byte	0x04, 0x29
        /*0062*/ 	.short	(.L_41 - .L_40)


	//   ....[0]....
.L_40:
        /*0064*/ 	.word	0xffffffff


	//   ....[1]....
        /*0068*/ 	.word	0xffffffff


	//   ....[2]....
        /*006c*/ 	.word	0xffffffff


	//   ....[3]....
        /*0070*/ 	.word	0xffffffff


	//   ....[4]....
        /*0074*/ 	.word	0xffffffff


	//   ....[5]....
        /*0078*/ 	.word	0xffffffff


	//   ....[6]....
        /*007c*/ 	.word	0xffffffff


	//   ....[7]....
        /*0080*/ 	.word	0xffffffff


	//   ....[8]....
        /*0084*/ 	.word	0xffffffff


	//   ....[9]....
        /*0088*/ 	.word	0xffffffff


	//   ....[10]....
        /*008c*/ 	.word	0xffffffff


	//   ....[11]....
        /*0090*/ 	.word	0xffffffff


	//   ....[12]....
        /*0094*/ 	.word	0xffffffff


	//   ....[13]....
        /*0098*/ 	.word	0xffffffff


	//----- nvinfo : EIATTR_COOP_GROUP_INSTR_OFFSETS
	.align		4
.L_41:
        /*009c*/ 	.byte	0x04, 0x28
        /*009e*/ 	.short	(.L_43 - .L_42)


	//   ....[0]....
.L_42:
        /*00a0*/ 	.word	0x000000c0


	//   ....[1]....
        /*00a4*/ 	.word	0x00000500


	//   ....[2]....
        /*00a8*/ 	.word	0x00000b90


	//   ....[3]....
        /*00ac*/ 	.word	0x00000cc0


	//   ....[4]....
        /*00b0*/ 	.word	0x00000db0


	//   ....[5]....
        /*00b4*/ 	.word	0x00000f10


	//   ....[6]....
        /*00b8*/ 	.word	0x000010a0


	//   ....[7]....
        /*00bc*/ 	.word	0x000012f0


	//   ....[8]....
        /*00c0*/ 	.word	0x00002830


	//   ....[9]....
        /*00c4*/ 	.word	0x00004b20


	//   ....[10]....
        /*00c8*/ 	.word	0x00004ff0


	//   ....[11]....
        /*00cc*/ 	.word	0x00005020


	//   ....[12]....
        /*00d0*/ 	.word	0x00005b00


	//   ....[13]....
        /*00d4*/ 	.word	0x00005d00


	//----- nvinfo : EIATTR_VRC_CTA_INIT_COUNT
	.align		4
.L_43:
        /*00d8*/ 	.byte	0x02, 0x4a
        /*00da*/ 	.byte	0x80
	.zero		1


	//----- nvinfo : EIATTR_SYSCALL_OFFSETS
	.align		4
        /*00dc*/ 	.byte	0x04, 0x46
        /*00de*/ 	.short	(.L_45 - .L_44)


	//   ....[0]....
.L_44:
        /*00e0*/ 	.word	0x00007230


	//   ....[1]....
        /*00e4*/ 	.word	0x00007370


	//   ....[2]....
        /*00e8*/ 	.word	0x00007b20


	//----- nvinfo : EIATTR_MBARRIER_INSTR_OFFSETS
	.align		4
.L_45:
        /*00ec*/ 	.byte	0x04, 0x39
        /*00ee*/ 	.short	(.L_47 - .L_46)


	//   ....[0]....
.L_46:
        /*00f0*/ 	.word	0x00000650
        /*00f4*/ 	.word	0x000000ff
        /*00f8*/ 	.word	0x00000000
        /*00fc*/ 	.short	0x0100
        /*00fe*/ 	.byte	0x06
	.zero		1


	//   ....[1]....
        /*0100*/ 	.word	0x00000660
        /*0104*/ 	.word	0x000000ff
        /*0108*/ 	.word	0x00000148
        /*010c*/ 	.short	0x0100
        /*010e*/ 	.byte	0x06
	.zero		1


	//   ....[2]....
        /*0110*/ 	.word	0x00000670
        /*0114*/ 	.word	0x000000ff
        /*0118*/ 	.word	0x00000008
        /*011c*/ 	.short	0x0100
        /*011e*/ 	.byte	0x06
	.zero		1


	//   ....[3]....
        /*0120*/ 	.word	0x00000680
        /*0124*/ 	.word	0x000000ff
        /*0128*/ 	.word	0x00000150
        /*012c*/ 	.short	0x0100
        /*012e*/ 	.byte	0x06
	.zero		1


	//   ....[4]....
        /*0130*/ 	.word	0x00000690
        /*0134*/ 	.word	0x000000ff
        /*0138*/ 	.word	0x00000010
        /*013c*/ 	.short	0x0100
        /*013e*/ 	.byte	0x06
	.zero		1


	//   ....[5]....
        /*0140*/ 	.word	0x000006a0
        /*0144*/ 	.word	0x000000ff
        /*0148*/ 	.word	0x00000158
        /*014c*/ 	.short	0x0100
        /*014e*/ 	.byte	0x06
	.zero		1


	//   ....[6]....
        /*0150*/ 	.word	0x000006b0
        /*0154*/ 	.word	0x000000ff
        /*0158*/ 	.word	0x00000018
        /*015c*/ 	.short	0x0100
        /*015e*/ 	.byte	0x06
	.zero		1


	//   ....[7]....
        /*0160*/ 	.word	0x000006c0
        /*0164*/ 	.word	0x000000ff
        /*0168*/ 	.word	0x00000160
        /*016c*/ 	.short	0x0100
        /*016e*/ 	.byte	0x06
	.zero		1


	//   ....[8]....
        /*0170*/ 	.word	0x000006d0
        /*0174*/ 	.word	0x000000ff
        /*0178*/ 	.word	0x00000020
        /*017c*/ 	.short	0x0100
        /*017e*/ 	.byte	0x06
	.zero		1


	//   ....[9]....
        /*0180*/ 	.word	0x000006e0
        /*0184*/ 	.word	0x000000ff
        /*0188*/ 	.word	0x00000168
        /*018c*/ 	.short	0x0100
        /*018e*/ 	.byte	0x06
	.zero		1


	//   ....[10]....
        /*0190*/ 	.word	0x000006f0
        /*0194*/ 	.word	0x000000ff
        /*0198*/ 	.word	0x00000028
        /*019c*/ 	.short	0x0100
        /*019e*/ 	.byte	0x06
	.zero		1


	//   ....[11]....
        /*01a0*/ 	.word	0x00000700
        /*01a4*/ 	.word	0x000000ff
        /*01a8*/ 	.word	0x00000170
        /*01ac*/ 	.short	0x0100
        /*01ae*/ 	.byte	0x06
	.zero		1


	//   ....[12]....
        /*01b0*/ 	.word	0x00000710
        /*01b4*/ 	.word	0x000000ff
        /*01b8*/ 	.word	0x00000030
        /*01bc*/ 	.short	0x0100
        /*01be*/ 	.byte	0x06
	.zero		1


	//   ....[13]....
        /*01c0*/ 	.word	0x00000720
        /*01c4*/ 	.word	0x000000ff
        /*01c8*/ 	.word	0x00000178
        /*01cc*/ 	.short	0x0100
        /*01ce*/ 	.byte	0x06
	.zero		1


	//   ....[14]....
        /*01d0*/ 	.word	0x00000730
        /*01d4*/ 	.word	0x000000ff
        /*01d8*/ 	.word	0x00000038
        /*01dc*/ 	.short	0x0100
        /*01de*/ 	.byte	0x06
	.zero		1


	//   ....[15]....
        /*01e0*/ 	.word	0x00000740
        /*01e4*/ 	.word	0x000000ff
        /*01e8*/ 	.word	0x00000180
        /*01ec*/ 	.short	0x0100
        /*01ee*/ 	.byte	0x06
	.zero		1


	//   ....[16]....
        /*01f0*/ 	.word	0x00000750
        /*01f4*/ 	.word	0x000000ff
        /*01f8*/ 	.word	0x00000040
        /*01fc*/ 	.short	0x0100
        /*01fe*/ 	.byte	0x06
	.zero		1


	//   ....[17]....
        /*0200*/ 	.word	0x00000760
        /*0204*/ 	.word	0x000000ff
        /*0208*/ 	.word	0x00000188
        /*020c*/ 	.short	0x0100
        /*020e*/ 	.byte	0x06
	.zero		1


	//   ....[18]....
        /*0210*/ 	.word	0x00000770
        /*0214*/ 	.word	0x000000ff
        /*0218*/ 	.word	0x00000048
        /*021c*/ 	.short	0x0100
        /*021e*/ 	.byte	0x06
	.zero		1


	//   ....[19]....
        /*0220*/ 	.word	0x00000780
        /*0224*/ 	.word	0x000000ff
        /*0228*/ 	.word	0x00000190
        /*022c*/ 	.short	0x0100
        /*022e*/ 	.byte	0x06
	.zero		1


	//   ....[20]....
        /*0230*/ 	.word	0x00000790
        /*0234*/ 	.word	0x000000ff
        /*0238*/ 	.word	0x00000050
        /*023c*/ 	.short	0x0100
        /*023e*/ 	.byte	0x06
	.zero		1


	//   ....[21]....
        /*0240*/ 	.word	0x000007a0
        /*0244*/ 	.word	0x000000ff
        /*0248*/ 	.word	0x00000198
        /*024c*/ 	.short	0x0100
        /*024e*/ 	.byte	0x06
	.zero		1


	//   ....[22]....
        /*0250*/ 	.word	0x000007b0
        /*0254*/ 	.word	0x000000ff
        /*0258*/ 	.word	0x00000058
        /*025c*/ 	.short	0x0100
        /*025e*/ 	.byte	0x06
	.zero		1


	//   ....[23]....
        /*0260*/ 	.word	0x000007c0
        /*0264*/ 	.word	0x000000ff
        /*0268*/ 	.word	0x000001a0
        /*026c*/ 	.short	0x0100
        /*026e*/ 	.byte	0x06
	.zero		1


	//   ....[24]....
        /*0270*/ 	.word	0x000007d0
        /*0274*/ 	.word	0x000000ff
        /*0278*/ 	.word	0x00000060
        /*027c*/ 	.short	0x0100
        /*027e*/ 	.byte	0x06
	.zero		1


	//   ....[25]....
        /*0280*/ 	.word	0x000007e0
        /*0284*/ 	.word	0x000000ff
        /*0288*/ 	.word	0x000001a8
        /*028c*/ 	.short	0x0100
        /*028e*/ 	.byte	0x06
	.zero		1


	//   ....[26]....
        /*0290*/ 	.word	0x000007f0
        /*0294*/ 	.word	0x000000ff
        /*0298*/ 	.word	0x00000068
        /*029c*/ 	.short	0x0100
        /*029e*/ 	.byte	0x06
	.zero		1


	//   ....[27]....
        /*02a0*/ 	.word	0x00000800
        /*02a4*/ 	.word	0x000000ff
        /*02a8*/ 	.word	0x000001b0
        /*02ac*/ 	.short	0x0100
        /*02ae*/ 	.byte	0x06
	.zero		1


	//   ....[28]....
        /*02b0*/ 	.word	0x00000810
        /*02b4*/ 	.word	0x000000ff
        /*02b8*/ 	.word	0x00000070
        /*02bc*/ 	.short	0x0100
        /*02be*/ 	.byte	0x06
	.zero		1


	//   ....[29]....
        /*02c0*/ 	.word	0x00000820
        /*02c4*/ 	.word	0x000000ff
        /*02c8*/ 	.word	0x000001b8
        /*02cc*/ 	.short	0x0100
        /*02ce*/ 	.byte	0x06
	.zero		1


	//   ....[30]....
        /*02d0*/ 	.word	0x00000830
        /*02d4*/ 	.word	0x000000ff
        /*02d8*/ 	.word	0x00000078
        /*02dc*/ 	.short	0x0100
        /*02de*/ 	.byte	0x06
	.zero		1


	//   ....[31]....
        /*02e0*/ 	.word	0x00000840
        /*02e4*/ 	.word	0x000000ff
        /*02e8*/ 	.word	0x000001c0
        /*02ec*/ 	.short	0x0100
        /*02ee*/ 	.byte	0x06
	.zero		1


	//   ....[32]....
        /*02f0*/ 	.word	0x00000850
        /*02f4*/ 	.word	0x000000ff
        /*02f8*/ 	.word	0x00000080
        /*02fc*/ 	.short	0x0100
        /*02fe*/ 	.byte	0x06
	.zero		1


	//   ....[33]....
        /*0300*/ 	.word	0x00000860
        /*0304*/ 	.word	0x000000ff
        /*0308*/ 	.word	0x000001c8
        /*030c*/ 	.short	0x0100
        /*030e*/ 	.byte	0x06
	.zero		1


	//   ....[34]....
        /*0310*/ 	.word	0x00000870
        /*0314*/ 	.word	0x000000ff
        /*0318*/ 	.word	0x00000088
        /*031c*/ 	.short	0x0100
        /*031e*/ 	.byte	0x06
	.zero		1


	//   ....[35]....
        /*0320*/ 	.word	0x00000880
        /*0324*/ 	.word	0x000000ff
        /*0328*/ 	.word	0x000001d0
        /*032c*/ 	.short	0x0100
        /*032e*/ 	.byte	0x06
	.zero		1


	//   ....[36]....
        /*0330*/ 	.word	0x00000890
        /*0334*/ 	.word	0x000000ff
        /*0338*/ 	.word	0x00000090
        /*033c*/ 	.short	0x0100
        /*033e*/ 	.byte	0x06
	.zero		1


	//   ....[37]....
        /*0340*/ 	.word	0x000008a0
        /*0344*/ 	.word	0x000000ff
        /*0348*/ 	.word	0x000001d8
        /*034c*/ 	.short	0x0100
        /*034e*/ 	.byte	0x06
	.zero		1


	//   ....[38]....
        /*0350*/ 	.word	0x000008b0
        /*0354*/ 	.word	0x000000ff
        /*0358*/ 	.word	0x00000098
        /*035c*/ 	.short	0x0100
        /*035e*/ 	.byte	0x06
	.zero		1


	//   ....[39]....
        /*0360*/ 	.word	0x000008c0
        /*0364*/ 	.word	0x000000ff
        /*0368*/ 	.word	0x000001e0
        /*036c*/ 	.short	0x0100
        /*036e*/ 	.byte	0x06
	.zero		1


	//   ....[40]....
        /*0370*/ 	.word	0x000008d0
        /*0374*/ 	.word	0x000000ff
        /*0378*/ 	.word	0x000000a0
        /*037c*/ 	.short	0x0100
        /*037e*/ 	.byte	0x06
	.zero		1


	//   ....[41]....
        /*0380*/ 	.word	0x000008e0
        /*0384*/ 	.word	0x000000ff
        /*0388*/ 	.word	0x000001e8
        /*038c*/ 	.short	0x0100
        /*038e*/ 	.byte	0x06
	.zero		1


	//   ....[42]....
        /*0390*/ 	.word	0x000008f0
        /*0394*/ 	.word	0x000000ff
        /*0398*/ 	.word	0x000000a8
        /*039c*/ 	.short	0x0100
        /*039e*/ 	.byte	0x06
	.zero		1


	//   ....[43]....
        /*03a0*/ 	.word	0x00000900
        /*03a4*/ 	.word	0x000000ff
        /*03a8*/ 	.word	0x000001f0
        /*03ac*/ 	.short	0x0100
        /*03ae*/ 	.byte	0x06
	.zero		1


	//   ....[44]....
        /*03b0*/ 	.word	0x00000910
        /*03b4*/ 	.word	0x000000ff
        /*03b8*/ 	.word	0x000000b0
        /*03bc*/ 	.short	0x0100
        /*03be*/ 	.byte	0x06
	.zero		1


	//   ....[45]....
        /*03c0*/ 	.word	0x00000920
        /*03c4*/ 	.word	0x000000ff
        /*03c8*/ 	.word	0x000001f8
        /*03cc*/ 	.short	0x0100
        /*03ce*/ 	.byte	0x06
	.zero		1


	//   ....[46]....
        /*03d0*/ 	.word	0x00000930
        /*03d4*/ 	.word	0x000000ff
        /*03d8*/ 	.word	0x000000b8
        /*03dc*/ 	.short	0x0100
        /*03de*/ 	.byte	0x06
	.zero		1


	//   ....[47]....
        /*03e0*/ 	.word	0x00000940
        /*03e4*/ 	.word	0x000000ff
        /*03e8*/ 	.word	0x00000200
        /*03ec*/ 	.short	0x0100
        /*03ee*/ 	.byte	0x06
	.zero		1


	//   ....[48]....
        /*03f0*/ 	.word	0x00000950
        /*03f4*/ 	.word	0x000000ff
        /*03f8*/ 	.word	0x000000c0
        /*03fc*/ 	.short	0x0100
        /*03fe*/ 	.byte	0x06
	.zero		1


	//   ....[49]....
        /*0400*/ 	.word	0x00000960
        /*0404*/ 	.word	0x000000ff
        /*0408*/ 	.word	0x00000208
        /*040c*/ 	.short	0x0100
        /*040e*/ 	.byte	0x06
	.zero		1


	//   ....[50]....
        /*0410*/ 	.word	0x00000970
        /*0414*/ 	.word	0x000000ff
        /*0418*/ 	.word	0x000000c8
        /*041c*/ 	.short	0x0100
        /*041e*/ 	.byte	0x06
	.zero		1


	//   ....[51]....
        /*0420*/ 	.word	0x00000980
        /*0424*/ 	.word	0x000000ff
        /*0428*/ 	.word	0x00000210
        /*042c*/ 	.short	0x0100
        /*042e*/ 	.byte	0x06
	.zero		1


	//   ....[52]....
        /*0430*/ 	.word	0x00000990
        /*0434*/ 	.word	0x000000ff
        /*0438*/ 	.word	0x000000d0
        /*043c*/ 	.short	0x0100
        /*043e*/ 	.byte	0x06
	.zero		1


	//   ....[53]....
        /*0440*/ 	.word	0x000009a0
        /*0444*/ 	.word	0x000000ff
        /*0448*/ 	.word	0x00000218
        /*044c*/ 	.short	0x0100
        /*044e*/ 	.byte	0x06
	.zero		1


	//   ....[54]....
        /*0450*/ 	.word	0x000009b0
        /*0454*/ 	.word	0x000000ff
        /*0458*/ 	.word	0x000000d8
        /*045c*/ 	.short	0x0100
        /*045e*/ 	.byte	0x06
	.zero		1


	//   ....[55]....
        /*0460*/ 	.word	0x000009c0
        /*0464*/ 	.word	0x000000ff
        /*0468*/ 	.word	0x00000220
        /*046c*/ 	.short	0x0100
        /*046e*/ 	.byte	0x06
	.zero		1


	//   ....[56]....
        /*0470*/ 	.word	0x000009d0
        /*0474*/ 	.word	0x000000ff
        /*0478*/ 	.word	0x000000e0
        /*047c*/ 	.short	0x0100
        /*047e*/ 	.byte	0x06
	.zero		1


	//   ....[57]....
        /*0480*/ 	.word	0x000009e0
        /*0484*/ 	.word	0x000000ff
        /*0488*/ 	.word	0x00000228
        /*048c*/ 	.short	0x0100
        /*048e*/ 	.byte	0x06
	.zero		1


	//   ....[58]....
        /*0490*/ 	.word	0x000009f0
        /*0494*/ 	.word	0x000000ff
        /*0498*/ 	.word	0x000000e8
        /*049c*/ 	.short	0x0100
        /*049e*/ 	.byte	0x06
	.zero		1


	//   ....[59]....
        /*04a0*/ 	.word	0x00000a00
        /*04a4*/ 	.word	0x000000ff
        /*04a8*/ 	.word	0x00000230
        /*04ac*/ 	.short	0x0100
        /*04ae*/ 	.byte	0x06
	.zero		1


	//   ....[60]....
        /*04b0*/ 	.word	0x00000a10
        /*04b4*/ 	.word	0x000000ff
        /*04b8*/ 	.word	0x000000f0
        /*04bc*/ 	.short	0x0100
        /*04be*/ 	.byte	0x06
	.zero		1


	//   ....[61]....
        /*04c0*/ 	.word	0x00000a20
        /*04c4*/ 	.word	0x000000ff
        /*04c8*/ 	.word	0x00000238
        /*04cc*/ 	.short	0x0100
        /*04ce*/ 	.byte	0x06
	.zero		1


	//   ....[62]....
        /*04d0*/ 	.word	0x00000a30
        /*04d4*/ 	.word	0x000000ff
        /*04d8*/ 	.word	0x000000f8
        /*04dc*/ 	.short	0x0100
        /*04de*/ 	.byte	0x06
	.zero		1


	//   ....[63]....
        /*04e0*/ 	.word	0x00000a40
        /*04e4*/ 	.word	0x000000ff
        /*04e8*/ 	.word	0x00000240
        /*04ec*/ 	.short	0x0100
        /*04ee*/ 	.byte	0x06
	.zero		1


	//   ....[64]....
        /*04f0*/ 	.word	0x00000a50
        /*04f4*/ 	.word	0x000000ff
        /*04f8*/ 	.word	0x00000100
        /*04fc*/ 	.short	0x0100
        /*04fe*/ 	.byte	0x06
	.zero		1


	//   ....[65]....
        /*0500*/ 	.word	0x00000a60
        /*0504*/ 	.word	0x000000ff
        /*0508*/ 	.word	0x00000248
        /*050c*/ 	.short	0x0100
        /*050e*/ 	.byte	0x06
	.zero		1


	//   ....[66]....
        /*0510*/ 	.word	0x00000a70
        /*0514*/ 	.word	0x000000ff
        /*0518*/ 	.word	0x00000108
        /*051c*/ 	.short	0x0100
        /*051e*/ 	.byte	0x06
	.zero		1


	//   ....[67]....
        /*0520*/ 	.word	0x00000a80
        /*0524*/ 	.word	0x000000ff
        /*0528*/ 	.word	0x00000250
        /*052c*/ 	.short	0x0100
        /*052e*/ 	.byte	0x06
	.zero		1


	//   ....[68]....
        /*0530*/ 	.word	0x00000a90
        /*0534*/ 	.word	0x000000ff
        /*0538*/ 	.word	0x00000110
        /*053c*/ 	.short	0x0100
        /*053e*/ 	.byte	0x06
	.zero		1


	//   ....[69]....
        /*0540*/ 	.word	0x00000aa0
        /*0544*/ 	.word	0x000000ff
        /*0548*/ 	.word	0x00000258
        /*054c*/ 	.short	0x0100
        /*054e*/ 	.byte	0x06
	.zero		1


	//   ....[70]....
        /*0550*/ 	.word	0x00000ab0
        /*0554*/ 	.word	0x000000ff
        /*0558*/ 	.word	0x00000118
        /*055c*/ 	.short	0x0100
        /*055e*/ 	.byte	0x06
	.zero		1


	//   ....[71]....
        /*0560*/ 	.word	0x00000ac0
        /*0564*/ 	.word	0x000000ff
        /*0568*/ 	.word	0x00000260
        /*056c*/ 	.short	0x0100
        /*056e*/ 	.byte	0x06
	.zero		1


	//   ....[72]....
        /*0570*/ 	.word	0x00000ad0
        /*0574*/ 	.word	0x000000ff
        /*0578*/ 	.word	0x00000120
        /*057c*/ 	.short	0x0100
        /*057e*/ 	.byte	0x06
	.zero		1


	//   ....[73]....
        /*0580*/ 	.word	0x00000ae0
        /*0584*/ 	.word	0x000000ff
        /*0588*/ 	.word	0x00000268
        /*058c*/ 	.short	0x0100
        /*058e*/ 	.byte	0x06
	.zero		1


	//   ....[74]....
        /*0590*/ 	.word	0x00000af0
        /*0594*/ 	.word	0x000000ff
        /*0598*/ 	.word	0x00000128
        /*059c*/ 	.short	0x0100
        /*059e*/ 	.byte	0x06
	.zero		1


	//   ....[75]....
        /*05a0*/ 	.word	0x00000b00
        /*05a4*/ 	.word	0x000000ff
        /*05a8*/ 	.word	0x00000270
        /*05ac*/ 	.short	0x0100
        /*05ae*/ 	.byte	0x06
	.zero		1


	//   ....[76]....
        /*05b0*/ 	.word	0x00000b10
        /*05b4*/ 	.word	0x000000ff
        /*05b8*/ 	.word	0x00000130
        /*05bc*/ 	.short	0x0100
        /*05be*/ 	.byte	0x06
	.zero		1


	//   ....[77]....
        /*05c0*/ 	.word	0x00000b20
        /*05c4*/ 	.word	0x000000ff
        /*05c8*/ 	.word	0x00000278
        /*05cc*/ 	.short	0x0100
        /*05ce*/ 	.byte	0x06
	.zero		1


	//   ....[78]....
        /*05d0*/ 	.word	0x00000b30
        /*05d4*/ 	.word	0x000000ff
        /*05d8*/ 	.word	0x00000138
        /*05dc*/ 	.short	0x0100
        /*05de*/ 	.byte	0x06
	.zero		1


	//   ....[79]....
        /*05e0*/ 	.word	0x00000b40
        /*05e4*/ 	.word	0x000000ff
        /*05e8*/ 	.word	0x00000280
        /*05ec*/ 	.short	0x0100
        /*05ee*/ 	.byte	0x06
	.zero		1


	//   ....[80]....
        /*05f0*/ 	.word	0x00000b50
        /*05f4*/ 	.word	0x000000ff
        /*05f8*/ 	.word	0x00000140
        /*05fc*/ 	.short	0x0100
        /*05fe*/ 	.byte	0x06
	.zero		1


	//   ....[81]....
        /*0600*/ 	.word	0x00000b60
        /*0604*/ 	.word	0x000000ff
        /*0608*/ 	.word	0x00000288
        /*060c*/ 	.short	0x0100
        /*060e*/ 	.byte	0x06
	.zero		1


	//   ....[82]....
        /*0610*/ 	.word	0x00000c90
        /*0614*/ 	.word	0x000000ff
        /*0618*/ 	.word	0x00000290
        /*061c*/ 	.short	0x0100
        /*061e*/ 	.byte	0x06
	.zero		1


	//   ....[83]....
        /*0620*/ 	.word	0x00000ca0
        /*0624*/ 	.word	0x000000ff
        /*0628*/ 	.word	0x00000298
        /*062c*/ 	.short	0x0100
        /*062e*/ 	.byte	0x06
	.zero		1


	//   ....[84]....
        /*0630*/ 	.word	0x00000d80
        /*0634*/ 	.word	0x000000ff
        /*0638*/ 	.word	0x000002a0
        /*063c*/ 	.short	0x0100
        /*063e*/ 	.byte	0x05
	.zero		1


	//   ....[85]....
        /*0640*/ 	.word	0x00000d90
        /*0644*/ 	.word	0x000000ff
        /*0648*/ 	.word	0x000002a8
        /*064c*/ 	.short	0x0100
        /*064e*/ 	.byte	0x05
	.zero		1


	//   ....[86]....
        /*0650*/ 	.word	0x00000ec0
        /*0654*/ 	.word	0x000000ff
        /*0658*/ 	.word	0x000002b0
        /*065c*/ 	.short	0x0100
        /*065e*/ 	.byte	0x05
	.zero		1


	//   ....[87]....
        /*0660*/ 	.word	0x00000ed0
        /*0664*/ 	.word	0x000000ff
        /*0668*/ 	.word	0x000002c0
        /*066c*/ 	.short	0x0100
        /*066e*/ 	.byte	0x05
	.zero		1


	//   ....[88]....
        /*0670*/ 	.word	0x00000ee0
        /*0674*/ 	.word	0x000000ff
        /*0678*/ 	.word	0x000002b8
        /*067c*/ 	.short	0x0100
        /*067e*/ 	.byte	0x05
	.zero		1


	//   ....[89]....
        /*0680*/ 	.word	0x00000ef0
        /*0684*/ 	.word	0x000000ff
        /*0688*/ 	.word	0x000002c8
        /*068c*/ 	.short	0x0100
        /*068e*/ 	.byte	0x05
	.zero		1


	//   ....[90]....
        /*0690*/ 	.word	0x00001010
        /*0694*/ 	.word	0x000000ff
        /*0698*/ 	.word	0x000002d0
        /*069c*/ 	.short	0x0100
        /*069e*/ 	.byte	0x06
	.zero		1


	//   ....[91]....
        /*06a0*/ 	.word	0x00001020
        /*06a4*/ 	.word	0x000000ff
        /*06a8*/ 	.word	0x000002f0
        /*06ac*/ 	.short	0x0100
        /*06ae*/ 	.byte	0x06
	.zero		1


	//   ....[92]....
        /*06b0*/ 	.word	0x00001030
        /*06b4*/ 	.word	0x000000ff
        /*06b8*/ 	.word	0x000002d8
        /*06bc*/ 	.short	0x0100
        /*06be*/ 	.byte	0x06
	.zero		1


	//   ....[93]....
        /*06c0*/ 	.word	0x00001040
        /*06c4*/ 	.word	0x000000ff
        /*06c8*/ 	.word	0x000002f8
        /*06cc*/ 	.short	0x0100
        /*06ce*/ 	.byte	0x06
	.zero		1


	//   ....[94]....
        /*06d0*/ 	.word	0x00001050
        /*06d4*/ 	.word	0x000000ff
        /*06d8*/ 	.word	0x000002e0
        /*06dc*/ 	.short	0x0100
        /*06de*/ 	.byte	0x06
	.zero		1


	//   ....[95]....
        /*06e0*/ 	.word	0x00001060
        /*06e4*/ 	.word	0x000000ff
        /*06e8*/ 	.word	0x00000300
        /*06ec*/ 	.short	0x0100
        /*06ee*/ 	.byte	0x06
	.zero		1


	//   ....[96]....
        /*06f0*/ 	.word	0x00001070
        /*06f4*/ 	.word	0x000000ff
        /*06f8*/ 	.word	0x000002e8
        /*06fc*/ 	.short	0x0100
        /*06fe*/ 	.byte	0x06
	.zero		1


	//   ....[97]....
        /*0700*/ 	.word	0x00001080
        /*0704*/ 	.word	0x000000ff
        /*0708*/ 	.word	0x00000308
        /*070c*/ 	.short	0x0100
        /*070e*/ 	.byte	0x06
	.zero		1


	//   ....[98]....
        /*0710*/ 	.word	0x00001170
        /*0714*/ 	.word	0x000000ff
        /*0718*/ 	.word	0x00000310
        /*071c*/ 	.short	0x0100
        /*071e*/ 	.byte	0x05
	.zero		1


	//   ....[99]....
        /*0720*/ 	.word	0x00001180
        /*0724*/ 	.word	0x000000ff
        /*0728*/ 	.word	0x00000320
        /*072c*/ 	.short	0x0100
        /*072e*/ 	.byte	0x05
	.zero		1


	//   ....[100]....
        /*0730*/ 	.word	0x00001190
        /*0734*/ 	.word	0x000000ff
        /*0738*/ 	.word	0x00000318
        /*073c*/ 	.short	0x0100
        /*073e*/ 	.byte	0x05
	.zero		1


	//   ....[101]....
        /*0740*/ 	.word	0x000011a0
        /*0744*/ 	.word	0x000000ff
        /*0748*/ 	.word	0x00000328
        /*074c*/ 	.short	0x0100
        /*074e*/ 	.byte	0x05
	.zero		1


	//   ....[102]....
        /*0750*/ 	.word	0x000012a0
        /*0754*/ 	.word	0x000000ff
        /*0758*/ 	.word	0x00000330
        /*075c*/ 	.short	0x0100
        /*075e*/ 	.byte	0x04
	.zero		1


	//   ....[103]....
        /*0760*/ 	.word	0x00002090
        /*0764*/ 	.word	0x00000000
        /*0768*/ 	.word	0x00000320
        /*076c*/ 	.short	0x010a
        /*076e*/ 	.byte	0xff
	.zero		1


	//   ....[104]....
        /*0770*/ 	.word	0x000020c0
        /*0774*/ 	.word	0x00000000
        /*0778*/ 	.word	0x00000310
        /*077c*/ 	.short	0x0101
        /*077e*/ 	.byte	0xff
	.zero		1


	//   ....[105]....
        /*0780*/ 	.word	0x00002180
        /*0784*/ 	.word	0x000000ff
        /*0788*/ 	.word	0x00000148
        /*078c*/ 	.short	0x010a
        /*078e*/ 	.byte	0x04
	.zero		1


	//   ....[106]....
        /*0790*/ 	.word	0x00002230
        /*0794*/ 	.word	0x000000ff
        /*0798*/ 	.word	0x00000148
        /*079c*/ 	.short	0x010a
        /*079e*/ 	.byte	0x21
	.zero		1


	//   ....[107]....
        /*07a0*/ 	.word	0x000023f0
        /*07a4*/ 	.word	0x000000ff
        /*07a8*/ 	.word	0x00000148
        /*07ac*/ 	.short	0x010a
        /*07ae*/ 	.byte	0x04
	.zero		1


	//   ....[108]....
        /*07b0*/ 	.word	0x00002500
        /*07b4*/ 	.word	0x000000ff
        /*07b8*/ 	.word	0x000002a8
        /*07bc*/ 	.short	0x0101
        /*07be*/ 	.byte	0x11
	.zero		1


	//   ....[109]....
        /*07c0*/ 	.word	0x00002520
        /*07c4*/ 	.word	0x000000ff
        /*07c8*/ 	.word	0x00000148
        /*07cc*/ 	.short	0x010a
        /*07ce*/ 	.byte	0x05
	.zero		1


	//   ....[110]....
        /*07d0*/ 	.word	0x000025a0
        /*07d4*/ 	.word	0x000000ff
        /*07d8*/ 	.word	0x00000148
        /*07dc*/ 	.short	0x010a
        /*07de*/ 	.byte	0x21
	.zero		1


	//   ....[111]....
        /*07e0*/ 	.word	0x00002730
        /*07e4*/ 	.word	0x000000ff
        /*07e8*/ 	.word	0x00000148
        /*07ec*/ 	.short	0x010a
        /*07ee*/ 	.byte	0x05
	.zero		1


	//   ....[112]....
        /*07f0*/ 	.word	0x00002860
        /*07f4*/ 	.word	0x00000003
        /*07f8*/ 	.word	0x000002b0
        /*07fc*/ 	.short	0x010a
        /*07fe*/ 	.byte	0xff
	.zero		1


	//   ....[113]....
        /*0800*/ 	.word	0x000029b0
        /*0804*/ 	.word	0x00000000
        /*0808*/ 	.word	0x00000000
        /*080c*/ 	.short	0x0101
        /*080e*/ 	.byte	0xff
	.zero		1


	//   ....[114]....
        /*0810*/ 	.word	0x00002ed0
        /*0814*/ 	.word	0x000000ff
        /*0818*/ 	.word	0x00000000
        /*081c*/ 	.short	0x010a
        /*081e*/ 	.byte	0x04
	.zero		1


	//   ....[115]....
        /*0820*/ 	.word	0x00002f60
        /*0824*/ 	.word	0x000000ff
        /*0828*/ 	.word	0x00000000
        /*082c*/ 	.short	0x010a
        /*082e*/ 	.byte	0x04
	.zero		1


	//   ....[116]....
        /*0830*/ 	.word	0x00002ff0
        /*0834*/ 	.word	0x000000ff
        /*0838*/ 	.word	0x00000000
        /*083c*/ 	.short	0x010a
        /*083e*/ 	.byte	0x04
	.zero		1


	//   ....[117]....
        /*0840*/ 	.word	0x00003080
        /*0844*/ 	.word	0x000000ff
        /*0848*/ 	.word	0x00000000
        /*084c*/ 	.short	0x010a
        /*084e*/ 	.byte	0x04
	.zero		1


	//   ....[118]....
        /*0850*/ 	.word	0x00003110
        /*0854*/ 	.word	0x000000ff
        /*0858*/ 	.word	0x00000000
        /*085c*/ 	.short	0x010a
        /*085e*/ 	.byte	0x04
	.zero		1


	//   ....[119]....
        /*0860*/ 	.word	0x000031a0
        /*0864*/ 	.word	0x000000ff
        /*0868*/ 	.word	0x00000000
        /*086c*/ 	.short	0x010a
        /*086e*/ 	.byte	0x04
	.zero		1


	//   ....[120]....
        /*0870*/ 	.word	0x00003230
        /*0874*/ 	.word	0x000000ff
        /*0878*/ 	.word	0x00000000
        /*087c*/ 	.short	0x010a
        /*087e*/ 	.byte	0x04
	.zero		1


	//   ....[121]....
        /*0880*/ 	.word	0x000032c0
        /*0884*/ 	.word	0x000000ff
        /*0888*/ 	.word	0x00000000
        /*088c*/ 	.short	0x010a
        /*088e*/ 	.byte	0x04
	.zero		1


	//   ....[122]....
        /*0890*/ 	.word	0x00003350
        /*0894*/ 	.word	0x000000ff
        /*0898*/ 	.word	0x00000000
        /*089c*/ 	.short	0x010a
        /*089e*/ 	.byte	0x04
	.zero		1


	//   ....[123]....
        /*08a0*/ 	.word	0x000033e0
        /*08a4*/ 	.word	0x000000ff
        /*08a8*/ 	.word	0x00000000
        /*08ac*/ 	.short	0x010a
        /*08ae*/ 	.byte	0x04
	.zero		1


	//   ....[124]....
        /*08b0*/ 	.word	0x00003470
        /*08b4*/ 	.word	0x000000ff
        /*08b8*/ 	.word	0x00000000
        /*08bc*/ 	.short	0x010a
        /*08be*/ 	.byte	0x04
	.zero		1


	//   ....[125]....
        /*08c0*/ 	.word	0x00003500
        /*08c4*/ 	.word	0x000000ff
        /*08c8*/ 	.word	0x00000000
        /*08cc*/ 	.short	0x010a
        /*08ce*/ 	.byte	0x04
	.zero		1


	//   ....[126]....
        /*08d0*/ 	.word	0x00003590
        /*08d4*/ 	.word	0x000000ff
        /*08d8*/ 	.word	0x00000000
        /*08dc*/ 	.short	0x010a
        /*08de*/ 	.byte	0x04
	.zero		1


	//   ....[127]....
        /*08e0*/ 	.word	0x00003620
        /*08e4*/ 	.word	0x000000ff
        /*08e8*/ 	.word	0x00000000
        /*08ec*/ 	.short	0x010a
        /*08ee*/ 	.byte	0x04
	.zero		1


	//   ....[128]....
        /*08f0*/ 	.word	0x000036b0
        /*08f4*/ 	.word	0x000000ff
        /*08f8*/ 	.word	0x00000000
        /*08fc*/ 	.short	0x010a
        /*08fe*/ 	.byte	0x04
	.zero		1


	//   ....[129]....
        /*0900*/ 	.word	0x00003740
        /*0904*/ 	.word	0x000000ff
        /*0908*/ 	.word	0x00000000
        /*090c*/ 	.short	0x010a
        /*090e*/ 	.byte	0x04
	.zero		1


	//   ....[130]....
        /*0910*/ 	.word	0x000037d0
        /*0914*/ 	.word	0x000000ff
        /*0918*/ 	.word	0x00000000
        /*091c*/ 	.short	0x010a
        /*091e*/ 	.byte	0x04
	.zero		1


	//   ....[131]....
        /*0920*/ 	.word	0x00003860
        /*0924*/ 	.word	0x000000ff
        /*0928*/ 	.word	0x00000000
        /*092c*/ 	.short	0x010a
        /*092e*/ 	.byte	0x04
	.zero		1


	//   ....[132]....
        /*0930*/ 	.word	0x000038f0
        /*0934*/ 	.word	0x000000ff
        /*0938*/ 	.word	0x00000000
        /*093c*/ 	.short	0x010a
        /*093e*/ 	.byte	0x04
	.zero		1


	//   ....[133]....
        /*0940*/ 	.word	0x00003980
        /*0944*/ 	.word	0x000000ff
        /*0948*/ 	.word	0x00000000
        /*094c*/ 	.short	0x010a
        /*094e*/ 	.byte	0x04
	.zero		1


	//   ....[134]....
        /*0950*/ 	.word	0x00003a10
        /*0954*/ 	.word	0x000000ff
        /*0958*/ 	.word	0x00000000
        /*095c*/ 	.short	0x010a
        /*095e*/ 	.byte	0x04
	.zero		1


	//   ....[135]....
        /*0960*/ 	.word	0x00003aa0
        /*0964*/ 	.word	0x000000ff
        /*0968*/ 	.word	0x00000000
        /*096c*/ 	.short	0x010a
        /*096e*/ 	.byte	0x04
	.zero		1


	//   ....[136]....
        /*0970*/ 	.word	0x00003b30
        /*0974*/ 	.word	0x000000ff
        /*0978*/ 	.word	0x00000000
        /*097c*/ 	.short	0x010a
        /*097e*/ 	.byte	0x04
	.zero		1


	//   ....[137]....
        /*0980*/ 	.word	0x00003bc0
        /*0984*/ 	.word	0x000000ff
        /*0988*/ 	.word	0x00000000
        /*098c*/ 	.short	0x010a
        /*098e*/ 	.byte	0x04
	.zero		1


	//   ....[138]....
        /*0990*/ 	.word	0x00003c50
        /*0994*/ 	.word	0x000000ff
        /*0998*/ 	.word	0x00000000
        /*099c*/ 	.short	0x010a
        /*099e*/ 	.byte	0x04
	.zero		1


	//   ....[139]....
        /*09a0*/ 	.word	0x00003ce0
        /*09a4*/ 	.word	0x000000ff
        /*09a8*/ 	.word	0x00000000
        /*09ac*/ 	.short	0x010a
        /*09ae*/ 	.byte	0x04
	.zero		1


	//   ....[140]....
        /*09b0*/ 	.word	0x00003d70
        /*09b4*/ 	.word	0x000000ff
        /*09b8*/ 	.word	0x00000000
        /*09bc*/ 	.short	0x010a
        /*09be*/ 	.byte	0x04
	.zero		1


	//   ....[141]....
        /*09c0*/ 	.word	0x00003e00
        /*09c4*/ 	.word	0x000000ff
        /*09c8*/ 	.word	0x00000000
        /*09cc*/ 	.short	0x010a
        /*09ce*/ 	.byte	0x04
	.zero		1


	//   ....[142]....
        /*09d0*/ 	.word	0x00003e90
        /*09d4*/ 	.word	0x000000ff
        /*09d8*/ 	.word	0x00000000
        /*09dc*/ 	.short	0x010a
        /*09de*/ 	.byte	0x04
	.zero		1


	//   ....[143]....
        /*09e0*/ 	.word	0x00003f20
        /*09e4*/ 	.word	0x000000ff
        /*09e8*/ 	.word	0x00000000
        /*09ec*/ 	.short	0x010a
        /*09ee*/ 	.byte	0x04
	.zero		1


	//   ....[144]....
        /*09f0*/ 	.word	0x00003fb0
        /*09f4*/ 	.word	0x000000ff
        /*09f8*/ 	.word	0x00000000
        /*09fc*/ 	.short	0x010a
        /*09fe*/ 	.byte	0x04
	.zero		1


	//   ....[145]....
        /*0a00*/ 	.word	0x00004040
        /*0a04*/ 	.word	0x000000ff
        /*0a08*/ 	.word	0x00000000
        /*0a0c*/ 	.short	0x010a
        /*0a0e*/ 	.byte	0x04
	.zero		1


	//   ....[146]....
        /*0a10*/ 	.word	0x000040d0
        /*0a14*/ 	.word	0x000000ff
        /*0a18*/ 	.word	0x00000000
        /*0a1c*/ 	.short	0x010a
        /*0a1e*/ 	.byte	0x04
	.zero		1


	//   ....[147]....
        /*0a20*/ 	.word	0x00004160
        /*0a24*/ 	.word	0x000000ff
        /*0a28*/ 	.word	0x00000000
        /*0a2c*/ 	.short	0x010a
        /*0a2e*/ 	.byte	0x04
	.zero		1


	//   ....[148]....
        /*0a30*/ 	.word	0x000041f0
        /*0a34*/ 	.word	0x000000ff
        /*0a38*/ 	.word	0x00000000
        /*0a3c*/ 	.short	0x010a
        /*0a3e*/ 	.byte	0x04
	.zero		1


	//   ....[149]....
        /*0a40*/ 	.word	0x00004280
        /*0a44*/ 	.word	0x000000ff
        /*0a48*/ 	.word	0x00000000
        /*0a4c*/ 	.short	0x010a
        /*0a4e*/ 	.byte	0x04
	.zero		1


	//   ....[150]....
        /*0a50*/ 	.word	0x00004310
        /*0a54*/ 	.word	0x000000ff
        /*0a58*/ 	.word	0x00000000
        /*0a5c*/ 	.short	0x010a
        /*0a5e*/ 	.byte	0x04
	.zero		1


	//   ....[151]....
        /*0a60*/ 	.word	0x000043a0
        /*0a64*/ 	.word	0x000000ff
        /*0a68*/ 	.word	0x00000000
        /*0a6c*/ 	.short	0x010a
        /*0a6e*/ 	.byte	0x04
	.zero		1


	//   ....[152]....
        /*0a70*/ 	.word	0x00004430
        /*0a74*/ 	.word	0x000000ff
        /*0a78*/ 	.word	0x00000000
        /*0a7c*/ 	.short	0x010a
        /*0a7e*/ 	.byte	0x04
	.zero		1


	//   ....[153]....
        /*0a80*/ 	.word	0x000044c0
        /*0a84*/ 	.word	0x000000ff
        /*0a88*/ 	.word	0x00000000
        /*0a8c*/ 	.short	0x010a
        /*0a8e*/ 	.byte	0x04
	.zero		1


	//   ....[154]....
        /*0a90*/ 	.word	0x00004560
        /*0a94*/ 	.word	0x00000000
        /*0a98*/ 	.word	0x00000000
        /*0a9c*/ 	.short	0x010a
        /*0a9e*/ 	.byte	0xff
	.zero		1


	//   ....[155]....
        /*0aa0*/ 	.word	0x00004680
        /*0aa4*/ 	.word	0x00000002
        /*0aa8*/ 	.word	0x00000310
        /*0aac*/ 	.short	0x010a
        /*0aae*/ 	.byte	0xff
	.zero		1


	//   ....[156]....
        /*0ab0*/ 	.word	0x000046f0
        /*0ab4*/ 	.word	0x00000002
        /*0ab8*/ 	.word	0x00000000
        /*0abc*/ 	.short	0x0101
        /*0abe*/ 	.byte	0xff
	.zero		1


	//   ....[157]....
        /*0ac0*/ 	.word	0x00004710
        /*0ac4*/ 	.word	0x000000ff
        /*0ac8*/ 	.word	0x000002c0
        /*0acc*/ 	.short	0x010a
        /*0ace*/ 	.byte	0x05
	.zero		1


	//   ....[158]....
        /*0ad0*/ 	.word	0x00004830
        /*0ad4*/ 	.word	0x00000002
        /*0ad8*/ 	.word	0x000002b0
        /*0adc*/ 	.short	0x010a
        /*0ade*/ 	.byte	0xff
	.zero		1


	//   ....[159]....
        /*0ae0*/ 	.word	0x00004930
        /*0ae4*/ 	.word	0x00000002
        /*0ae8*/ 	.word	0x00000000
        /*0aec*/ 	.short	0x0101
        /*0aee*/ 	.byte	0xff
	.zero		1


	//   ....[160]....
        /*0af0*/ 	.word	0x000049c0
        /*0af4*/ 	.word	0x000000ff
        /*0af8*/ 	.word	0x000002c0
        /*0afc*/ 	.short	0x0106
        /*0afe*/ 	.byte	0x05
	.zero		1


	//   ....[161]....
        /*0b00*/ 	.word	0x000049e0
        /*0b04*/ 	.word	0x000000ff
        /*0b08*/ 	.word	0x000002c0
        /*0b0c*/ 	.short	0x010a
        /*0b0e*/ 	.byte	0x05
	.zero		1


	//   ....[162]....
        /*0b10*/ 	.word	0x00004a70
        /*0b14*/ 	.word	0x000000ff
        /*0b18*/ 	.word	0x000002c0
        /*0b1c*/ 	.short	0x0106
        /*0b1e*/ 	.byte	0x04
	.zero		1


	//   ....[163]....
        /*0b20*/ 	.word	0x00004ab0
        /*0b24*/ 	.word	0x00000000
        /*0b28*/ 	.word	0x000002c0
        /*0b2c*/ 	.short	0x010a
        /*0b2e*/ 	.byte	0xff
	.zero		1


	//   ....[164]....
        /*0b30*/ 	.word	0x00004cf0
        /*0b34*/ 	.word	0x000000ff
        /*0b38*/ 	.word	0x00000008
        /*0b3c*/ 	.short	0x010a
        /*0b3e*/ 	.byte	0x04
	.zero		1


	//   ....[165]....
        /*0b40*/ 	.word	0x00004d10
        /*0b44*/ 	.word	0x000000ff
        /*0b48*/ 	.word	0x00000008
        /*0b4c*/ 	.short	0x010a
        /*0b4e*/ 	.byte	0x04
	.zero		1


	//   ....[166]....
        /*0b50*/ 	.word	0x00004ea0
        /*0b54*/ 	.word	0x000000ff
        /*0b58*/ 	.word	0x00000008
        /*0b5c*/ 	.short	0x010a
        /*0b5e*/ 	.byte	0x04
	.zero		1


	//   ....[167]....
        /*0b60*/ 	.word	0x00004ec0
        /*0b64*/ 	.word	0x000000ff
        /*0b68*/ 	.word	0x00000008
        /*0b6c*/ 	.short	0x010a
        /*0b6e*/ 	.byte	0x04
	.zero		1


	//   ....[168]....
        /*0b70*/ 	.word	0x00004f80
        /*0b74*/ 	.word	0x000000ff
        /*0b78*/ 	.word	0x00000000
        /*0b7c*/ 	.short	0x0101
        /*0b7e*/ 	.byte	0x05
	.zero		1


	//   ....[169]....
        /*0b80*/ 	.word	0x00005260
        /*0b84*/ 	.word	0x00000000
        /*0b88*/ 	.word	0x000002b0
        /*0b8c*/ 	.short	0x010a
        /*0b8e*/ 	.byte	0xff
	.zero		1


	//   ....[170]....
        /*0b90*/ 	.word	0x00005320
        /*0b94*/ 	.word	0x00000000
        /*0b98*/ 	.word	0x00000000
        /*0b9c*/ 	.short	0x0101
        /*0b9e*/ 	.byte	0xff
	.zero		1


	//   ....[171]....
        /*0ba0*/ 	.word	0x000053d0
        /*0ba4*/ 	.word	0x000000ff
        /*0ba8*/ 	.word	0x00000000
        /*0bac*/ 	.short	0x010a
        /*0bae*/ 	.byte	0x04
	.zero		1


	//   ....[172]....
        /*0bb0*/ 	.word	0x000053e0
        /*0bb4*/ 	.word	0x000000ff
        /*0bb8*/ 	.word	0x000002f0
        /*0bbc*/ 	.short	0x010a
        /*0bbe*/ 	.byte	0x09
	.zero		1


	//   ....[173]....
        /*0bc0*/ 	.word	0x000054a0
        /*0bc4*/ 	.word	0x000000ff
        /*0bc8*/ 	.word	0x00000000
        /*0bcc*/ 	.short	0x010a
        /*0bce*/ 	.byte	0x07
	.zero		1


	//   ....[174]....
        /*0bd0*/ 	.word	0x000055e0
        /*0bd4*/ 	.word	0x000000ff
        /*0bd8*/ 	.word	0x00000000
        /*0bdc*/ 	.short	0x010a
        /*0bde*/ 	.byte	0x04
	.zero		1


	//   ....[175]....
        /*0be0*/ 	.word	0x000057e0
        /*0be4*/ 	.word	0x000000ff
        /*0be8*/ 	.word	0x00000000
        /*0bec*/ 	.short	0x010a
        /*0bee*/ 	.byte	0x07
	.zero		1


	//   ....[176]....
        /*0bf0*/ 	.word	0x00005870
        /*0bf4*/ 	.word	0x000000ff
        /*0bf8*/ 	.word	0x00000000
        /*0bfc*/ 	.short	0x010a
        /*0bfe*/ 	.byte	0x07
	.zero		1


	//   ....[177]....
        /*0c00*/ 	.word	0x00005900
        /*0c04*/ 	.word	0x000000ff
        /*0c08*/ 	.word	0x00000000
        /*0c0c*/ 	.short	0x010a
        /*0c0e*/ 	.byte	0x07
	.zero		1


	//   ....[178]....
        /*0c10*/ 	.word	0x000059a0
        /*0c14*/ 	.word	0x00000000
        /*0c18*/ 	.word	0x00000000
        /*0c1c*/ 	.short	0x010a
        /*0c1e*/ 	.byte	0xff
	.zero		1


	//   ....[179]....
        /*0c20*/ 	.word	0x000059e0
        /*0c24*/ 	.word	0x00000000
        /*0c28*/ 	.word	0x00000000
        /*0c2c*/ 	.short	0x010a
        /*0c2e*/ 	.byte	0xff
	.zero		1


	//   ....[180]....
        /*0c30*/ 	.word	0x00005a50
        /*0c34*/ 	.word	0x000000ff
        /*0c38*/ 	.word	0x00000000
        /*0c3c*/ 	.short	0x0101
        /*0c3e*/ 	.byte	0x05
	.zero		1


	//   ....[181]....
        /*0c40*/ 	.word	0x00005a90
        /*0c44*/ 	.word	0x000000ff
        /*0c48*/ 	.word	0x00000330
        /*0c4c*/ 	.short	0x010a
        /*0c4e*/ 	.byte	0x06
	.zero		1


	//   ....[182]....
        /*0c50*/ 	.word	0x00005af0
        /*0c54*/ 	.word	0x000000ff
        /*0c58*/ 	.word	0x00000000
        /*0c5c*/ 	.short	0x0101
        /*0c5e*/ 	.byte	0x05
	.zero		1


	//   ....[183]....
        /*0c60*/ 	.word	0x00005f40
        /*0c64*/ 	.word	0x00000007
        /*0c68*/ 	.word	0x000002b0
        /*0c6c*/ 	.short	0x010a
        /*0c6e*/ 	.byte	0xff
	.zero		1


	//   ....[184]....
        /*0c70*/ 	.word	0x000060b0
        /*0c74*/ 	.word	0x00000000
        /*0c78*/ 	.word	0x00000000
        /*0c7c*/ 	.short	0x0101
        /*0c7e*/ 	.byte	0xff
	.zero		1


	//   ....[185]....
        /*0c80*/ 	.word	0x000064c0
        /*0c84*/ 	.word	0x000000ff
        /*0c88*/ 	.word	0x000002a8
        /*0c8c*/ 	.short	0x010a
        /*0c8e*/ 	.byte	0x13
	.zero		1


	//   ....[186]....
        /*0c90*/ 	.word	0x00006630
        /*0c94*/ 	.word	0x000000ff
        /*0c98*/ 	.word	0x00000298
        /*0c9c*/ 	.short	0x010a
        /*0c9e*/ 	.byte	0x13
	.zero		1


	//   ....[187]....
        /*0ca0*/ 	.word	0x00006840
        /*0ca4*/ 	.word	0x000000ff
        /*0ca8*/ 	.word	0x00000290
        /*0cac*/ 	.short	0x010b
        /*0cae*/ 	.byte	0x13
	.zero		1


	//   ....[188]....
        /*0cb0*/ 	.word	0x00006850
        /*0cb4*/ 	.word	0x000000ff
        /*0cb8*/ 	.word	0x00000000
        /*0cbc*/ 	.short	0x0101
        /*0cbe*/ 	.byte	0x36
	.zero		1


	//   ....[189]....
        /*0cc0*/ 	.word	0x00006890
        /*0cc4*/ 	.word	0x00000000
        /*0cc8*/ 	.word	0x00000298
        /*0ccc*/ 	.short	0x010a
        /*0cce*/ 	.byte	0xff
	.zero		1


	//   ....[190]....
        /*0cd0*/ 	.word	0x00006b90
        /*0cd4*/ 	.word	0x00000003
        /*0cd8*/ 	.word	0x000002b0
        /*0cdc*/ 	.short	0x010a
        /*0cde*/ 	.byte	0xff
	.zero		1


	//   ....[191]....
        /*0ce0*/ 	.word	0x00006d10
        /*0ce4*/ 	.word	0x00000000
        /*0ce8*/ 	.word	0x00000000
        /*0cec*/ 	.short	0x0101
        /*0cee*/ 	.byte	0xff
	.zero		1


	//   ....[192]....
        /*0cf0*/ 	.word	0x00007700
        /*0cf4*/ 	.word	0x000000ff
        /*0cf8*/ 	.word	0x00000290
        /*0cfc*/ 	.short	0x010a
        /*0cfe*/ 	.byte	0x39
	.zero		1


	//   ....[193]....
        /*0d00*/ 	.word	0x00007710
        /*0d04*/ 	.word	0x0000008f
        /*0d08*/ 	.word	0x000002d0
        /*0d0c*/ 	.short	0x010a
        /*0d0e*/ 	.byte	0xff
	.zero		1


	//   ....[194]....
        /*0d10*/ 	.word	0x000078a0
        /*0d14*/ 	.word	0x000000ff
        /*0d18*/ 	.word	0x00000290
        /*0d1c*/ 	.short	0x010a
        /*0d1e*/ 	.byte	0x39
	.zero		1


	//   ....[195]....
        /*0d20*/ 	.word	0x000079a0
        /*0d24*/ 	.word	0x000000ff
        /*0d28*/ 	.word	0x00000000
        /*0d2c*/ 	.short	0x0101
        /*0d2e*/ 	.byte	0x04
	.zero		1


	//   ....[196]....
        /*0d30*/ 	.word	0x00007a00
        /*0d34*/ 	.word	0x0000008f
        /*0d38*/ 	.word	0x000002d0
        /*0d3c*/ 	.short	0x010a
        /*0d3e*/ 	.byte	0xff
	.zero		1


	//   ....[197]....
        /*0d40*/ 	.word	0x00007ff0
        /*0d44*/ 	.word	0x0000008f
        /*0d48*/ 	.word	0x00000000
        /*0d4c*/ 	.short	0x0101
        /*0d4e*/ 	.byte	0xff
	.zero		1


	//   ....[198]....
        /*0d50*/ 	.word	0x00008e50
        /*0d54*/ 	.word	0x00000000
        /*0d58*/ 	.word	0x00000320
        /*0d5c*/ 	.short	0x010a
        /*0d5e*/ 	.byte	0xff
	.zero		1


	//   ....[199]....
        /*0d60*/ 	.word	0x00008eb0
        /*0d64*/ 	.word	0x00000000
        /*0d68*/ 	.word	0x00000148
        /*0d6c*/ 	.short	0x010a
        /*0d6e*/ 	.byte	0xff
	.zero		1


	//   ....[200]....
        /*0d70*/ 	.word	0x00008f10
        /*0d74*/ 	.word	0x00000000
        /*0d78*/ 	.word	0x00000148
        /*0d7c*/ 	.short	0x010a
        /*0d7e*/ 	.byte	0xff
	.zero		1


	//   ....[201]....
        /*0d80*/ 	.word	0x00008f60
        /*0d84*/ 	.word	0x00000003
        /*0d88*/ 	.word	0x000002b0
        /*0d8c*/ 	.short	0x010a
        /*0d8e*/ 	.byte	0xff
	.zero		1


	//   ....[202]....
        /*0d90*/ 	.word	0x00008fc0
        /*0d94*/ 	.word	0x00000000
        /*0d98*/ 	.word	0x00000000
        /*0d9c*/ 	.short	0x010a
        /*0d9e*/ 	.byte	0xff
	.zero		1


	//   ....[203]....
        /*0da0*/ 	.word	0x00009020
        /*0da4*/ 	.word	0x00000000
        /*0da8*/ 	.word	0x00000000
        /*0dac*/ 	.short	0x010a
        /*0dae*/ 	.byte	0xff
	.zero		1


	//   ....[204]....
        /*0db0*/ 	.word	0x00009080
        /*0db4*/ 	.word	0x00000000
        /*0db8*/ 	.word	0x00000000
        /*0dbc*/ 	.short	0x010a
        /*0dbe*/ 	.byte	0xff
	.zero		1


	//   ....[205]....
        /*0dc0*/ 	.word	0x000090e0
        /*0dc4*/ 	.word	0x00000000
        /*0dc8*/ 	.word	0x00000000
        /*0dcc*/ 	.short	0x010a
        /*0dce*/ 	.byte	0xff
	.zero		1


	//   ....[206]....
        /*0dd0*/ 	.word	0x00009140
        /*0dd4*/ 	.word	0x00000000
        /*0dd8*/ 	.word	0x00000000
        /*0ddc*/ 	.short	0x010a
        /*0dde*/ 	.byte	0xff
	.zero		1


	//   ....[207]....
        /*0de0*/ 	.word	0x000091a0
        /*0de4*/ 	.word	0x00000000
        /*0de8*/ 	.word	0x00000000
        /*0dec*/ 	.short	0x010a
        /*0dee*/ 	.byte	0xff
	.zero		1


	//   ....[208]....
        /*0df0*/ 	.word	0x00009200
        /*0df4*/ 	.word	0x00000000
        /*0df8*/ 	.word	0x00000000
        /*0dfc*/ 	.short	0x010a
        /*0dfe*/ 	.byte	0xff
	.zero		1


	//   ....[209]....
        /*0e00*/ 	.word	0x00009260
        /*0e04*/ 	.word	0x00000000
        /*0e08*/ 	.word	0x00000000
        /*0e0c*/ 	.short	0x010a
        /*0e0e*/ 	.byte	0xff
	.zero		1


	//   ....[210]....
        /*0e10*/ 	.word	0x000092c0
        /*0e14*/ 	.word	0x00000000
        /*0e18*/ 	.word	0x00000000
        /*0e1c*/ 	.short	0x010a
        /*0e1e*/ 	.byte	0xff
	.zero		1


	//   ....[211]....
        /*0e20*/ 	.word	0x00009320
        /*0e24*/ 	.word	0x00000000
        /*0e28*/ 	.word	0x00000000
        /*0e2c*/ 	.short	0x010a
        /*0e2e*/ 	.byte	0xff
	.zero		1


	//   ....[212]....
        /*0e30*/ 	.word	0x00009380
        /*0e34*/ 	.word	0x00000000
        /*0e38*/ 	.word	0x00000000
        /*0e3c*/ 	.short	0x010a
        /*0e3e*/ 	.byte	0xff
	.zero		1


	//   ....[213]....
        /*0e40*/ 	.word	0x000093e0
        /*0e44*/ 	.word	0x00000000
        /*0e48*/ 	.word	0x00000000
        /*0e4c*/ 	.short	0x010a
        /*0e4e*/ 	.byte	0xff
	.zero		1


	//   ....[214]....
        /*0e50*/ 	.word	0x00009440
        /*0e54*/ 	.word	0x00000000
        /*0e58*/ 	.word	0x00000000
        /*0e5c*/ 	.short	0x010a
        /*0e5e*/ 	.byte	0xff
	.zero		1


	//   ....[215]....
        /*0e60*/ 	.word	0x000094a0
        /*0e64*/ 	.word	0x00000000
        /*0e68*/ 	.word	0x00000000
        /*0e6c*/ 	.short	0x010a
        /*0e6e*/ 	.byte	0xff
	.zero		1


	//   ....[216]....
        /*0e70*/ 	.word	0x00009500
        /*0e74*/ 	.word	0x00000000
        /*0e78*/ 	.word	0x00000000
        /*0e7c*/ 	.short	0x010a
        /*0e7e*/ 	.byte	0xff
	.zero		1


	//   ....[217]....
        /*0e80*/ 	.word	0x00009560
        /*0e84*/ 	.word	0x00000000
        /*0e88*/ 	.word	0x00000000
        /*0e8c*/ 	.short	0x010a
        /*0e8e*/ 	.byte	0xff
	.zero		1


	//   ....[218]....
        /*0e90*/ 	.word	0x000095c0
        /*0e94*/ 	.word	0x00000000
        /*0e98*/ 	.word	0x00000000
        /*0e9c*/ 	.short	0x010a
        /*0e9e*/ 	.byte	0xff
	.zero		1


	//   ....[219]....
        /*0ea0*/ 	.word	0x00009620
        /*0ea4*/ 	.word	0x00000000
        /*0ea8*/ 	.word	0x00000000
        /*0eac*/ 	.short	0x010a
        /*0eae*/ 	.byte	0xff
	.zero		1


	//   ....[220]....
        /*0eb0*/ 	.word	0x00009680
        /*0eb4*/ 	.word	0x00000000
        /*0eb8*/ 	.word	0x00000000
        /*0ebc*/ 	.short	0x010a
        /*0ebe*/ 	.byte	0xff
	.zero		1


	//   ....[221]....
        /*0ec0*/ 	.word	0x000096e0
        /*0ec4*/ 	.word	0x00000000
        /*0ec8*/ 	.word	0x00000000
        /*0ecc*/ 	.short	0x010a
        /*0ece*/ 	.byte	0xff
	.zero		1


	//   ....[222]....
        /*0ed0*/ 	.word	0x00009740
        /*0ed4*/ 	.word	0x00000000
        /*0ed8*/ 	.word	0x00000000
        /*0edc*/ 	.short	0x010a
        /*0ede*/ 	.byte	0xff
	.zero		1


	//   ....[223]....
        /*0ee0*/ 	.word	0x000097a0
        /*0ee4*/ 	.word	0x00000000
        /*0ee8*/ 	.word	0x00000000
        /*0eec*/ 	.short	0x010a
        /*0eee*/ 	.byte	0xff
	.zero		1


	//   ....[224]....
        /*0ef0*/ 	.word	0x00009800
        /*0ef4*/ 	.word	0x00000000
        /*0ef8*/ 	.word	0x00000000
        /*0efc*/ 	.short	0x010a
        /*0efe*/ 	.byte	0xff
	.zero		1


	//   ....[225]....
        /*0f00*/ 	.word	0x00009860
        /*0f04*/ 	.word	0x00000000
        /*0f08*/ 	.word	0x00000000
        /*0f0c*/ 	.short	0x010a
        /*0f0e*/ 	.byte	0xff
	.zero		1


	//   ....[226]....
        /*0f10*/ 	.word	0x000098c0
        /*0f14*/ 	.word	0x00000000
        /*0f18*/ 	.word	0x00000000
        /*0f1c*/ 	.short	0x010a
        /*0f1e*/ 	.byte	0xff
	.zero		1


	//   ....[227]....
        /*0f20*/ 	.word	0x00009920
        /*0f24*/ 	.word	0x00000000
        /*0f28*/ 	.word	0x00000000
        /*0f2c*/ 	.short	0x010a
        /*0f2e*/ 	.byte	0xff
	.zero		1


	//   ....[228]....
        /*0f30*/ 	.word	0x00009980
        /*0f34*/ 	.word	0x00000000
        /*0f38*/ 	.word	0x00000000
        /*0f3c*/ 	.short	0x010a
        /*0f3e*/ 	.byte	0xff
	.zero		1


	//   ....[229]....
        /*0f40*/ 	.word	0x000099e0
        /*0f44*/ 	.word	0x00000000
        /*0f48*/ 	.word	0x00000000
        /*0f4c*/ 	.short	0x010a
        /*0f4e*/ 	.byte	0xff
	.zero		1


	//   ....[230]....
        /*0f50*/ 	.word	0x00009a40
        /*0f54*/ 	.word	0x00000000
        /*0f58*/ 	.word	0x00000000
        /*0f5c*/ 	.short	0x010a
        /*0f5e*/ 	.byte	0xff
	.zero		1


	//   ....[231]....
        /*0f60*/ 	.word	0x00009aa0
        /*0f64*/ 	.word	0x00000000
        /*0f68*/ 	.word	0x00000000
        /*0f6c*/ 	.short	0x010a
        /*0f6e*/ 	.byte	0xff
	.zero		1


	//   ....[232]....
        /*0f70*/ 	.word	0x00009b00
        /*0f74*/ 	.word	0x00000000
        /*0f78*/ 	.word	0x00000000
        /*0f7c*/ 	.short	0x010a
        /*0f7e*/ 	.byte	0xff
	.zero		1


	//   ....[233]....
        /*0f80*/ 	.word	0x00009b60
        /*0f84*/ 	.word	0x00000000
        /*0f88*/ 	.word	0x00000000
        /*0f8c*/ 	.short	0x010a
        /*0f8e*/ 	.byte	0xff
	.zero		1


	//   ....[234]....
        /*0f90*/ 	.word	0x00009bc0
        /*0f94*/ 	.word	0x00000000
        /*0f98*/ 	.word	0x00000000
        /*0f9c*/ 	.short	0x010a
        /*0f9e*/ 	.byte	0xff
	.zero		1


	//   ....[235]....
        /*0fa0*/ 	.word	0x00009c20
        /*0fa4*/ 	.word	0x00000000
        /*0fa8*/ 	.word	0x00000000
        /*0fac*/ 	.short	0x010a
        /*0fae*/ 	.byte	0xff
	.zero		1


	//   ....[236]....
        /*0fb0*/ 	.word	0x00009c80
        /*0fb4*/ 	.word	0x00000000
        /*0fb8*/ 	.word	0x00000000
        /*0fbc*/ 	.short	0x010a
        /*0fbe*/ 	.byte	0xff
	.zero		1


	//   ....[237]....
        /*0fc0*/ 	.word	0x00009ce0
        /*0fc4*/ 	.word	0x00000000
        /*0fc8*/ 	.word	0x00000000
        /*0fcc*/ 	.short	0x010a
        /*0fce*/ 	.byte	0xff
	.zero		1


	//   ....[238]....
        /*0fd0*/ 	.word	0x00009d40
        /*0fd4*/ 	.word	0x00000000
        /*0fd8*/ 	.word	0x00000000
        /*0fdc*/ 	.short	0x010a
        /*0fde*/ 	.byte	0xff
	.zero		1


	//   ....[239]....
        /*0fe0*/ 	.word	0x00009da0
        /*0fe4*/ 	.word	0x00000000
        /*0fe8*/ 	.word	0x00000000
        /*0fec*/ 	.short	0x010a
        /*0fee*/ 	.byte	0xff
	.zero		1


	//   ....[240]....
        /*0ff0*/ 	.word	0x00009e00
        /*0ff4*/ 	.word	0x00000000
        /*0ff8*/ 	.word	0x00000000
        /*0ffc*/ 	.short	0x010a
        /*0ffe*/ 	.byte	0xff
	.zero		1


	//   ....[241]....
        /*1000*/ 	.word	0x00009e60
        /*1004*/ 	.word	0x00000000
        /*1008*/ 	.word	0x00000000
        /*100c*/ 	.short	0x010a
        /*100e*/ 	.byte	0xff
	.zero		1


	//   ....[242]....
        /*1010*/ 	.word	0x00009eb0
        /*1014*/ 	.word	0x00000002
        /*1018*/ 	.word	0x00000310
        /*101c*/ 	.short	0x010a
        /*101e*/ 	.byte	0xff
	.zero		1


	//   ....[243]....
        /*1020*/ 	.word	0x00009f10
        /*1024*/ 	.word	0x00000002
        /*1028*/ 	.word	0x000002c0
        /*102c*/ 	.short	0x010a
        /*102e*/ 	.byte	0xff
	.zero		1


	//   ....[244]....
        /*1030*/ 	.word	0x00009f60
        /*1034*/ 	.word	0x00000002
        /*1038*/ 	.word	0x000002b0
        /*103c*/ 	.short	0x010a
        /*103e*/ 	.byte	0xff
	.zero		1


	//   ....[245]....
        /*1040*/ 	.word	0x00009fc0
        /*1044*/ 	.word	0x00000000
        /*1048*/ 	.word	0x000002c0
        /*104c*/ 	.short	0x010a
        /*104e*/ 	.byte	0xff
	.zero		1


	//   ....[246]....
        /*1050*/ 	.word	0x0000a020
        /*1054*/ 	.word	0x00000005
        /*1058*/ 	.word	0x00000008
        /*105c*/ 	.short	0x010a
        /*105e*/ 	.byte	0xff
	.zero		1


	//   ....[247]....
        /*1060*/ 	.word	0x0000a110
        /*1064*/ 	.word	0x00000000
        /*1068*/ 	.word	0x00000008
        /*106c*/ 	.short	0x010a
        /*106e*/ 	.byte	0xff
	.zero		1


	//   ....[248]....
        /*1070*/ 	.word	0x0000a160
        /*1074*/ 	.word	0x00000000
        /*1078*/ 	.word	0x000002b0
        /*107c*/ 	.short	0x010a
        /*107e*/ 	.byte	0xff
	.zero		1


	//   ....[249]....
        /*1080*/ 	.word	0x0000a1c0
        /*1084*/ 	.word	0x00000000
        /*1088*/ 	.word	0x000002f0
        /*108c*/ 	.short	0x010a
        /*108e*/ 	.byte	0xff
	.zero		1


	//   ....[250]....
        /*1090*/ 	.word	0x0000a220
        /*1094*/ 	.word	0x00000000
        /*1098*/ 	.word	0x00000000
        /*109c*/ 	.short	0x010a
        /*109e*/ 	.byte	0xff
	.zero		1


	//   ....[251]....
        /*10a0*/ 	.word	0x0000a280
        /*10a4*/ 	.word	0x00000000
        /*10a8*/ 	.word	0x00000000
        /*10ac*/ 	.short	0x010a
        /*10ae*/ 	.byte	0xff
	.zero		1


	//   ....[252]....
        /*10b0*/ 	.word	0x0000a2e0
        /*10b4*/ 	.word	0x00000000
        /*10b8*/ 	.word	0x00000000
        /*10bc*/ 	.short	0x010a
        /*10be*/ 	.byte	0xff
	.zero		1


	//   ....[253]....
        /*10c0*/ 	.word	0x0000a340
        /*10c4*/ 	.word	0x00000000
        /*10c8*/ 	.word	0x00000000
        /*10cc*/ 	.short	0x010a
        /*10ce*/ 	.byte	0xff
	.zero		1


	//   ....[254]....
        /*10d0*/ 	.word	0x0000a3a0
        /*10d4*/ 	.word	0x00000000
        /*10d8*/ 	.word	0x00000330
        /*10dc*/ 	.short	0x010a
        /*10de*/ 	.byte	0xff
	.zero		1


	//   ....[255]....
        /*10e0*/ 	.word	0x0000a3f0
        /*10e4*/ 	.word	0x00000007
        /*10e8*/ 	.word	0x000002b0
        /*10ec*/ 	.short	0x010a
        /*10ee*/ 	.byte	0xff
	.zero		1


	//   ....[0]....
        /*10f0*/ 	.word	0x0000a450
        /*10f4*/ 	.word	0x00000000
        /*10f8*/ 	.word	0x000002a8
        /*10fc*/ 	.short	0x010a
        /*10fe*/ 	.byte	0xff
	.zero		1


	//   ....[1]....
        /*1100*/ 	.word	0x0000a4b0
        /*1104*/ 	.word	0x00000000
        /*1108*/ 	.word	0x00000298
        /*110c*/ 	.short	0x010a
        /*110e*/ 	.byte	0xff
	.zero		1


	//   ....[2]....
        /*1110*/ 	.word	0x0000a500
        /*1114*/ 	.word	0x00000003
        /*1118*/ 	.word	0x000002b0
        /*111c*/ 	.short	0x010a
        /*111e*/ 	.byte	0xff
	.zero		1


	//   ....[3]....
        /*1120*/ 	.word	0x0000a560
        /*1124*/ 	.word	0x00000000
        /*1128*/ 	.word	0x00000290
        /*112c*/ 	.short	0x010a
        /*112e*/ 	.byte	0xff
	.zero		1


	//   ....[4]....
        /*1130*/ 	.word	0x0000a5b0
        /*1134*/ 	.word	0x0000008f
        /*1138*/ 	.word	0x000002d0
        /*113c*/ 	.short	0x010a
        /*113e*/ 	.byte	0xff
	.zero		1


	//----- nvinfo : EIATTR_NUM_MBARRIERS
	.align		4
.L_47:
        /*1140*/ 	.byte	0x03, 0x38
        /*1142*/ 	.short	0x0067


	//----- nvinfo : EIATTR_EXIT_INSTR_OFFSETS
	.align		4
        /*1144*/ 	.byte	0x04, 0x1c
        /*1146*/ 	.short	(.L_49 - .L_48)


	//   ....[0]....
.L_48:
        /*1148*/ 	.word	0x00004590


	//   ....[1]....
        /*114c*/ 	.word	0x00004a80


	//   ....[2]....
        /*1150*/ 	.word	0x00004ae0


	//   ....[3]....
        /*1154*/ 	.word	0x00005d10


	//   ....[4]....
        /*1158*/ 	.word	0x000068c0


	//   ....[5]....
        /*115c*/ 	.word	0x00006900


	//   ....[6]....
        /*1160*/ 	.word	0x00008e40


	//----- nvinfo : EIATTR_MAX_THREADS
	.align		4
.L_49:
        /*1164*/ 	.byte	0x04, 0x05
        /*1166*/ 	.short	(.L_51 - .L_50)
.L_50:
        /*1168*/ 	.word	0x00000100
        /*116c*/ 	.word	0x00000001
        /*1170*/ 	.word	0x00000001


	//----- nvinfo : EIATTR_CRS_STACK_SIZE
	.align		4
.L_51:
        /*1174*/ 	.byte	0x04, 0x1e
        /*1176*/ 	.short	(.L_53 - .L_52)
.L_52:
        /*1178*/ 	.word	0x00000000


	//----- nvinfo : EIATTR_CBANK_PARAM_SIZE
	.align		4
.L_53:
        /*117c*/ 	.byte	0x03, 0x19
        /*117e*/ 	.short	0x0800


	//----- nvinfo : EIATTR_PARAM_CBANK
	.align		4
        /*1180*/ 	.byte	0x04, 0x0a
        /*1182*/ 	.short	(.L_55 - .L_54)
	.align		4
.L_54:
        /*1184*/ 	.word	index@(.nv.constant0._ZN7cutlass13device_kernelINS_4gemm6kernel13GemmUniversalIN4cute5tupleIJiiiiEEENS1_10collective13CollectiveMmaINS1_35MainloopSm100TmaUmmaWarpSpecializedILi41ELi2ELi4ENS5_IJNS4_1CILi4EEESB_NSA_ILi1EEEEEEEENS5_IJNSA_ILi256EEENSA_ILi64EEENSA_ILi32EEEEEENS_12float_e4m3_tENS5_IJlSC_lEEESJ_SK_NS4_8TiledMMAINS4_8MMA_AtomIJNS4_10MMA_TraitsINS4_25SM100_MMA_F8F6F4_2x1SM_SSEJSJ_SJ_fSF_SG_NS4_17integral_constantINS4_4UMMA5MajorELSR_0EEESS_NSP_INSQ_7ScaleInELST_0EEESU_EEEEEENS4_6LayoutINS5_IJSC_SC_SC_EEENS5_IJNSA_ILi0EEESZ_SZ_EEEEENS5_IJNS4_10UnderscoreES12_S12_EEEEENS4_28SM100_TMA_2SM_LOAD_MULTICASTENS4_14ComposedLayoutINS4_7SwizzleILi1ELi4ELi3EEENS4_18smem_ptr_flag_bitsILi8EEENSX_INS5_IJNSA_ILi8EEESH_EEENS5_IJSH_SC_EEEEEEEvNS4_8identityES15_S1F_vS1G_EENS_8epilogue10collective18CollectiveEpilogueINS1I_23Sm100TmaWarpSpecializedILi1ELi1ELi64ELb0ELb0EEEJNS5_IJNSA_ILi128EEESG_SH_EEENS5_IJNSX_IS1N_SC_EENSX_ISG_SC_EEEEESJ_SK_SJ_SK_NS1I_6fusion15FusionCallbacksIS1M_NS1S_17LinearCombinationISJ_fSJ_fLNS_15FloatRoundStyleE2EEES1O_S1R_JEEENS4_5SM1004TMEM4LOAD26SM100_TMEM_LOAD_32dp32b64xENS4_13SM90_TMA_LOADENS16_INS17_ILi2ELi4ELi3EEES1A_NSX_INS5_IJS1B_SG_EEENS5_IJSG_SC_EEEEEEENS4_39AutoVectorizingCopyWithAssumedAlignmentILi128EEENS4_14SM90_TMA_STOREES27_S29_S29_EEEvvEEEEvNT_6ParamsE)
        /*1188*/ 	.short	0x0380
        /*118a*/ 	.short	0x0800


	//----- nvinfo : EIATTR_SW_WAR
	.align		4
.L_55:
        /*118c*/ 	.byte	0x04, 0x36
        /*118e*/ 	.short	(.L_57 - .L_56)
.L_56:
        /*1190*/ 	.word	0x00000008
.L_57:


//--------------------- .nv.callgraph             --------------------------
	.section	.nv.callgraph,"",@"SHT_CUDA_CALLGRAPH"
	.align	4
	.sectionentsize	8
	.align		4
        /*0000*/ 	.word	0x00000000
	.align		4
        /*0004*/ 	.word	0xffffffff
	.align		4
        /*0008*/ 	.word	index@(_ZN7cutlass13device_kernelINS_4gemm6kernel13GemmUniversalIN4cute5tupleIJiiiiEEENS1_10collective13CollectiveMmaINS1_35MainloopSm100TmaUmmaWarpSpecializedILi41ELi2ELi4ENS5_IJNS4_1CILi4EEESB_NSA_ILi1EEEEEEEENS5_IJNSA_ILi256EEENSA_ILi64EEENSA_ILi32EEEEEENS_12float_e4m3_tENS5_IJlSC_lEEESJ_SK_NS4_8TiledMMAINS4_8MMA_AtomIJNS4_10MMA_TraitsINS4_25SM100_MMA_F8F6F4_2x1SM_SSEJSJ_SJ_fSF_SG_NS4_17integral_constantINS4_4UMMA5MajorELSR_0EEESS_NSP_INSQ_7ScaleInELST_0EEESU_EEEEEENS4_6LayoutINS5_IJSC_SC_SC_EEENS5_IJNSA_ILi0EEESZ_SZ_EEEEENS5_IJNS4_10UnderscoreES12_S12_EEEEENS4_28SM100_TMA_2SM_LOAD_MULTICASTENS4_14ComposedLayoutINS4_7SwizzleILi1ELi4ELi3EEENS4_18smem_ptr_flag_bitsILi8EEENSX_INS5_IJNSA_ILi8EEESH_EEENS5_IJSH_SC_EEEEEEEvNS4_8identityES15_S1F_vS1G_EENS_8epilogue10collective18CollectiveEpilogueINS1I_23Sm100TmaWarpSpecializedILi1ELi1ELi64ELb0ELb0EEEJNS5_IJNSA_ILi128EEESG_SH_EEENS5_IJNSX_IS1N_SC_EENSX_ISG_SC_EEEEESJ_SK_SJ_SK_NS1I_6fusion15FusionCallbacksIS1M_NS1S_17LinearCombinationISJ_fSJ_fLNS_15FloatRoundStyleE2EEES1O_S1R_JEEENS4_5SM1004TMEM4LOAD26SM100_TMEM_LOAD_32dp32b64xENS4_13SM90_TMA_LOADENS16_INS17_ILi2ELi4ELi3EEES1A_NSX_INS5_IJS1B_SG_EEENS5_IJSG_SC_EEEEEEENS4_39AutoVectorizingCopyWithAssumedAlignmentILi128EEENS4_14SM90_TMA_STOREES27_S29_S29_EEEvvEEEEvNT_6ParamsE)
	.align		4
        /*000c*/ 	.word	index@(__assertfail)
	.align		4
        /*0010*/ 	.word	0x00000000
	.align		4
        /*0014*/ 	.word	0xfffffffe
	.align		4
        /*0018*/ 	.word	0x00000000
	.align		4
        /*001c*/ 	.word	0xfffffffd
	.align		4
        /*0020*/ 	.word	0x00000000
	.align		4
        /*0024*/ 	.word	0xfffffffc


//--------------------- .nv.constant4             --------------------------
	.section	.nv.constant4,"a",@progbits
	.align	8
	.align		8
.nv.constant4:
        /*0000*/ 	.dword	__assertfail
	.align		8
        /*0008*/ 	.dword	__unnamed_1
	.align		8
        /*0010*/ 	.dword	__unnamed_2
	.align		8
        /*0018*/ 	.dword	_ZN40_INTERNAL_9a89d9f3_4_k_cu_4b350960_331554cuda3std3__45__cpo5beginE
	.align		8
        /*0020*/ 	.dword	_ZN40_INTERNAL_9a89d9f3_4_k_cu_4b350960_331554cuda3std3__45__cpo3endE
	.align		8
        /*0028*/ 	.dword	_ZN40_INTERNAL_9a89d9f3_4_k_cu_4b350960_331554cuda3std3__45__cpo6cbeginE
	.align		8
        /*0030*/ 	.dword	_ZN40_INTERNAL_9a89d9f3_4_k_cu_4b350960_331554cuda3std3__45__cpo4cendE
	.align		8
        /*0038*/ 	.dword	_ZN40_INTERNAL_9a89d9f3_4_k_cu_4b350960_331554cuda3std3__442_GLOBAL__N__9a89d9f3_4_k_cu_4b350960_331556ignoreE
	.align		8
        /*0040*/ 	.dword	_ZN40_INTERNAL_9a89d9f3_4_k_cu_4b350960_331554cuda3std3__419piecewise_constructE
	.align		8
        /*0048*/ 	.dword	_ZN40_INTERNAL_9a89d9f3_4_k_cu_4b350960_331554cuda3std3__48in_placeE
	.align		8
        /*0050*/ 	.dword	_ZN40_INTERNAL_9a89d9f3_4_k_cu_4b350960_331554cuda3std6ranges3__45__cpo4swapE
	.align		8
        /*0058*/ 	.dword	_ZN40_INTERNAL_9a89d9f3_4_k_cu_4b350960_331554cuda3std6ranges3__45__cpo9iter_moveE
	.align		8
        /*0060*/ 	.dword	_ZN40_INTERNAL_9a89d9f3_4_k_cu_4b350960_331554cute7productE
	.align		8
        /*0068*/ 	.dword	_ZN40_INTERNAL_9a89d9f3_4_k_cu_4b350960_331554cute1_E
	.align		8
        /*0070*/ 	.dword	$str$25
	.align		8
        /*0078*/ 	.dword	$str$26
	.align		8
        /*0080*/ 	.dword	$str$27
	.align		8
        /*0088*/ 	.dword	$str$28


//--------------------- .text._ZN7cutlass13device_kernelINS_4gemm6kernel13GemmUniversalIN4cute5tupleIJiiiiEEENS1_10collective13CollectiveMmaINS1_35MainloopSm100TmaUmmaWarpSpecializedILi41ELi2ELi4ENS5_IJNS4_1CILi4EEESB_NSA_ILi1EEEEEEEENS5_IJNSA_ILi256EEENSA_ILi64EEENSA_ILi32EEEEEENS_12float_e4m3_tENS5_IJlSC_lEEESJ_SK_NS4_8TiledMMAINS4_8MMA_AtomIJNS4_10MMA_TraitsINS4_25SM100_MMA_F8F6F4_2x1SM_SSEJSJ_SJ_fSF_SG_NS4_17integral_constantINS4_4UMMA5MajorELSR_0EEESS_NSP_INSQ_7ScaleInELST_0EEESU_EEEEEENS4_6LayoutINS5_IJSC_SC_SC_EEENS5_IJNSA_ILi0EEESZ_SZ_EEEEENS5_IJNS4_10UnderscoreES12_S12_EEEEENS4_28SM100_TMA_2SM_LOAD_MULTICASTENS4_14ComposedLayoutINS4_7SwizzleILi1ELi4ELi3EEENS4_18smem_ptr_flag_bitsILi8EEENSX_INS5_IJNSA_ILi8EEESH_EEENS5_IJSH_SC_EEEEEEEvNS4_8identityES15_S1F_vS1G_EENS_8epilogue10collective18CollectiveEpilogueINS1I_23Sm100TmaWarpSpecializedILi1ELi1ELi64ELb0ELb0EEEJNS5_IJNSA_ILi128EEESG_SH_EEENS5_IJNSX_IS1N_SC_EENSX_ISG_SC_EEEEESJ_SK_SJ_SK_NS1I_6fusion15FusionCallbacksIS1M_NS1S_17LinearCombinationISJ_fSJ_fLNS_15FloatRoundStyleE2EEES1O_S1R_JEEENS4_5SM1004TMEM4LOAD26SM100_TMEM_LOAD_32dp32b64xENS4_13SM90_TMA_LOADENS16_INS17_ILi2ELi4ELi3EEES1A_NSX_INS5_IJS1B_SG_EEENS5_IJSG_SC_EEEEEEENS4_39AutoVectorizingCopyWithAssumedAlignmentILi128EEENS4_14SM90_TMA_STOREES27_S29_S29_EEEvvEEEEvNT_6ParamsE --------------------------
	.section	.text._ZN7cutlass13device_kernelINS_4gemm6kernel13GemmUniversalIN4cute5tupleIJiiiiEEENS1_10collective13CollectiveMmaINS1_35MainloopSm100TmaUmmaWarpSpecializedILi41ELi2ELi4ENS5_IJNS4_1CILi4EEESB_NSA_ILi1EEEEEEEENS5_IJNSA_ILi256EEENSA_ILi64EEENSA_ILi32EEEEEENS_12float_e4m3_tENS5_IJlSC_lEEESJ_SK_NS4_8TiledMMAINS4_8MMA_AtomIJNS4_10MMA_TraitsINS4_25SM100_MMA_F8F6F4_2x1SM_SSEJSJ_SJ_fSF_SG_NS4_17integral_constantINS4_4UMMA5MajorELSR_0EEESS_NSP_INSQ_7ScaleInELST_0EEESU_EEEEEENS4_6LayoutINS5_IJSC_SC_SC_EEENS5_IJNSA_ILi0EEESZ_SZ_EEEEENS5_IJNS4_10UnderscoreES12_S12_EEEEENS4_28SM100_TMA_2SM_LOAD_MULTICASTENS4_14ComposedLayoutINS4_7SwizzleILi1ELi4ELi3EEENS4_18smem_ptr_flag_bitsILi8EEENSX_INS5_IJNSA_ILi8EEESH_EEENS5_IJSH_SC_EEEEEEEvNS4_8identityES15_S1F_vS1G_EENS_8epilogue10collective18CollectiveEpilogueINS1I_23Sm100TmaWarpSpecializedILi1ELi1ELi64ELb0ELb0EEEJNS5_IJNSA_ILi128EEESG_SH_EEENS5_IJNSX_IS1N_SC_EENSX_ISG_SC_EEEEESJ_SK_SJ_SK_NS1I_6fusion15FusionCallbacksIS1M_NS1S_17LinearCombinationISJ_fSJ_fLNS_15FloatRoundStyleE2EEES1O_S1R_JEEENS4_5SM1004TMEM4LOAD26SM100_TMEM_LOAD_32dp32b64xENS4_13SM90_TMA_LOADENS16_INS17_ILi2ELi4ELi3EEES1A_NSX_INS5_IJS1B_SG_EEENS5_IJSG_SC_EEEEEEENS4_39AutoVectorizingCopyWithAssumedAlignmentILi128EEENS4_14SM90_TMA_STOREES27_S29_S29_EEEvvEEEEvNT_6ParamsE,"ax",@progbits
	.align	128
.text._ZN7cutlass13device_kernelINS_4gemm6kernel13GemmUniversalIN4cute5tupleIJiiiiEEENS1_10collective13CollectiveMmaINS1_35MainloopSm100TmaUmmaWarpSpecializedILi41ELi2ELi4ENS5_IJNS4_1CILi4EEESB_NSA_ILi1EEEEEEEENS5_IJNSA_ILi256EEENSA_ILi64EEENSA_ILi32EEEEEENS_12float_e4m3_tENS5_IJlSC_lEEESJ_SK_NS4_8TiledMMAINS4_8MMA_AtomIJNS4_10MMA_TraitsINS4_25SM100_MMA_F8F6F4_2x1SM_SSEJSJ_SJ_fSF_SG_NS4_17integral_constantINS4_4UMMA5MajorELSR_0EEESS_NSP_INSQ_7ScaleInELST_0EEESU_EEEEEENS4_6LayoutINS5_IJSC_SC_SC_EEENS5_IJNSA_ILi0EEESZ_SZ_EEEEENS5_IJNS4_10UnderscoreES12_S12_EEEEENS4_28SM100_TMA_2SM_LOAD_MULTICASTENS4_14ComposedLayoutINS4_7SwizzleILi1ELi4ELi3EEENS4_18smem_ptr_flag_bitsILi8EEENSX_INS5_IJNSA_ILi8EEESH_EEENS5_IJSH_SC_EEEEEEEvNS4_8identityES15_S1F_vS1G_EENS_8epilogue10collective18CollectiveEpilogueINS1I_23Sm100TmaWarpSpecializedILi1ELi1ELi64ELb0ELb0EEEJNS5_IJNSA_ILi128EEESG_SH_EEENS5_IJNSX_IS1N_SC_EENSX_ISG_SC_EEEEESJ_SK_SJ_SK_NS1I_6fusion15FusionCallbacksIS1M_NS1S_17LinearCombinationISJ_fSJ_fLNS_15FloatRoundStyleE2EEES1O_S1R_JEEENS4_5SM1004TMEM4LOAD26SM100_TMEM_LOAD_32dp32b64xENS4_13SM90_TMA_LOADENS16_INS17_ILi2ELi4ELi3EEES1A_NSX_INS5_IJS1B_SG_EEENS5_IJSG_SC_EEEEEEENS4_39AutoVectorizingCopyWithAssumedAlignmentILi128EEENS4_14SM90_TMA_STOREES27_S29_S29_EEEvvEEEEvNT_6ParamsE:
        .type           _ZN7cutlass13device_kernelINS_4gemm6kernel13GemmUniversalIN4cute5tupleIJiiiiEEENS1_10collective13CollectiveMmaINS1_35MainloopSm100TmaUmmaWarpSpecializedILi41ELi2ELi4ENS5_IJNS4_1CILi4EEESB_NSA_ILi1EEEEEEEENS5_IJNSA_ILi256EEENSA_ILi64EEENSA_ILi32EEEEEENS_12float_e4m3_tENS5_IJlSC_lEEESJ_SK_NS4_8TiledMMAINS4_8MMA_AtomIJNS4_10MMA_TraitsINS4_25SM100_MMA_F8F6F4_2x1SM_SSEJSJ_SJ_fSF_SG_NS4_17integral_constantINS4_4UMMA5MajorELSR_0EEESS_NSP_INSQ_7ScaleInELST_0EEESU_EEEEEENS4_6LayoutINS5_IJSC_SC_SC_EEENS5_IJNSA_ILi0EEESZ_SZ_EEEEENS5_IJNS4_10UnderscoreES12_S12_EEEEENS4_28SM100_TMA_2SM_LOAD_MULTICASTENS4_14ComposedLayoutINS4_7SwizzleILi1ELi4ELi3EEENS4_18smem_ptr_flag_bitsILi8EEENSX_INS5_IJNSA_ILi8EEESH_EEENS5_IJSH_SC_EEEEEEEvNS4_8identityES15_S1F_vS1G_EENS_8epilogue10collective18CollectiveEpilogueINS1I_23Sm100TmaWarpSpecializedILi1ELi1ELi64ELb0ELb0EEEJNS5_IJNSA_ILi128EEESG_SH_EEENS5_IJNSX_IS1N_SC_EENSX_ISG_SC_EEEEESJ_SK_SJ_SK_NS1I_6fusion15FusionCallbacksIS1M_NS1S_17LinearCombinationISJ_fSJ_fLNS_15FloatRoundStyleE2EEES1O_S1R_JEEENS4_5SM1004TMEM4LOAD26SM100_TMEM_LOAD_32dp32b64xENS4_13SM90_TMA_LOADENS16_INS17_ILi2ELi4ELi3EEES1A_NSX_INS5_IJS1B_SG_EEENS5_IJSG_SC_EEEEEEENS4_39AutoVectorizingCopyWithAssumedAlignmentILi128EEENS4_14SM90_TMA_STOREES27_S29_S29_EEEvvEEEEvNT_6ParamsE,@function
        .size           _ZN7cutlass13device_kernelINS_4gemm6kernel13GemmUniversalIN4cute5tupleIJiiiiEEENS1_10collective13CollectiveMmaINS1_35MainloopSm100TmaUmmaWarpSpecializedILi41ELi2ELi4ENS5_IJNS4_1CILi4EEESB_NSA_ILi1EEEEEEEENS5_IJNSA_ILi256EEENSA_ILi64EEENSA_ILi32EEEEEENS_12float_e4m3_tENS5_IJlSC_lEEESJ_SK_NS4_8TiledMMAINS4_8MMA_AtomIJNS4_10MMA_TraitsINS4_25SM100_MMA_F8F6F4_2x1SM_SSEJSJ_SJ_fSF_SG_NS4_17integral_constantINS4_4UMMA5MajorELSR_0EEESS_NSP_INSQ_7ScaleInELST_0EEESU_EEEEEENS4_6LayoutINS5_IJSC_SC_SC_EEENS5_IJNSA_ILi0EEESZ_SZ_EEEEENS5_IJNS4_10UnderscoreES12_S12_EEEEENS4_28SM100_TMA_2SM_LOAD_MULTICASTENS4_14ComposedLayoutINS4_7SwizzleILi1ELi4ELi3EEENS4_18smem_ptr_flag_bitsILi8EEENSX_INS5_IJNSA_ILi8EEESH_EEENS5_IJSH_SC_EEEEEEEvNS4_8identityES15_S1F_vS1G_EENS_8epilogue10collective18CollectiveEpilogueINS1I_23Sm100TmaWarpSpecializedILi1ELi1ELi64ELb0ELb0EEEJNS5_IJNSA_ILi128EEESG_SH_EEENS5_IJNSX_IS1N_SC_EENSX_ISG_SC_EEEEESJ_SK_SJ_SK_NS1I_6fusion15FusionCallbacksIS1M_NS1S_17LinearCombinationISJ_fSJ_fLNS_15FloatRoundStyleE2EEES1O_S1R_JEEENS4_5SM1004TMEM4LOAD26SM100_TMEM_LOAD_32dp32b64xENS4_13SM90_TMA_LOADENS16_INS17_ILi2ELi4ELi3EEES1A_NSX_INS5_IJS1B_SG_EEENS5_IJSG_SC_EEEEEEENS4_39AutoVectorizingCopyWithAssumedAlignmentILi128EEENS4_14SM90_TMA_STOREES27_S29_S29_EEEvvEEEEvNT_6ParamsE,(.L_x_261 - _ZN7cutlass13device_kernelINS_4gemm6kernel13GemmUniversalIN4cute5tupleIJiiiiEEENS1_10collective13CollectiveMmaINS1_35MainloopSm100TmaUmmaWarpSpecializedILi41ELi2ELi4ENS5_IJNS4_1CILi4EEESB_NSA_ILi1EEEEEEEENS5_IJNSA_ILi256EEENSA_ILi64EEENSA_ILi32EEEEEENS_12float_e4m3_tENS5_IJlSC_lEEESJ_SK_NS4_8TiledMMAINS4_8MMA_AtomIJNS4_10MMA_TraitsINS4_25SM100_MMA_F8F6F4_2x1SM_SSEJSJ_SJ_fSF_SG_NS4_17integral_constantINS4_4UMMA5MajorELSR_0EEESS_NSP_INSQ_7ScaleInELST_0EEESU_EEEEEENS4_6LayoutINS5_IJSC_SC_SC_EEENS5_IJNSA_ILi0EEESZ_SZ_EEEEENS5_IJNS4_10UnderscoreES12_S12_EEEEENS4_28SM100_TMA_2SM_LOAD_MULTICASTENS4_14ComposedLayoutINS4_7SwizzleILi1ELi4ELi3EEENS4_18smem_ptr_flag_bitsILi8EEENSX_INS5_IJNSA_ILi8EEESH_EEENS5_IJSH_SC_EEEEEEEvNS4_8identityES15_S1F_vS1G_EENS_8epilogue10collective18CollectiveEpilogueINS1I_23Sm100TmaWarpSpecializedILi1ELi1ELi64ELb0ELb0EEEJNS5_IJNSA_ILi128EEESG_SH_EEENS5_IJNSX_IS1N_SC_EENSX_ISG_SC_EEEEESJ_SK_SJ_SK_NS1I_6fusion15FusionCallbacksIS1M_NS1S_17LinearCombinationISJ_fSJ_fLNS_15FloatRoundStyleE2EEES1O_S1R_JEEENS4_5SM1004TMEM4LOAD26SM100_TMEM_LOAD_32dp32b64xENS4_13SM90_TMA_LOADENS16_INS17_ILi2ELi4ELi3EEES1A_NSX_INS5_IJS1B_SG_EEENS5_IJSG_SC_EEEEEEENS4_39AutoVectorizingCopyWithAssumedAlignmentILi128EEENS4_14SM90_TMA_STOREES27_S29_S29_EEEvvEEEEvNT_6ParamsE)
        .other          _ZN7cutlass13device_kernelINS_4gemm6kernel13GemmUniversalIN4cute5tupleIJiiiiEEENS1_10collective13CollectiveMmaINS1_35MainloopSm100TmaUmmaWarpSpecializedILi41ELi2ELi4ENS5_IJNS4_1CILi4EEESB_NSA_ILi1EEEEEEEENS5_IJNSA_ILi256EEENSA_ILi64EEENSA_ILi32EEEEEENS_12float_e4m3_tENS5_IJlSC_lEEESJ_SK_NS4_8TiledMMAINS4_8MMA_AtomIJNS4_10MMA_TraitsINS4_25SM100_MMA_F8F6F4_2x1SM_SSEJSJ_SJ_fSF_SG_NS4_17integral_constantINS4_4UMMA5MajorELSR_0EEESS_NSP_INSQ_7ScaleInELST_0EEESU_EEEEEENS4_6LayoutINS5_IJSC_SC_SC_EEENS5_IJNSA_ILi0EEESZ_SZ_EEEEENS5_IJNS4_10UnderscoreES12_S12_EEEEENS4_28SM100_TMA_2SM_LOAD_MULTICASTENS4_14ComposedLayoutINS4_7SwizzleILi1ELi4ELi3EEENS4_18smem_ptr_flag_bitsILi8EEENSX_INS5_IJNSA_ILi8EEESH_EEENS5_IJSH_SC_EEEEEEEvNS4_8identityES15_S1F_vS1G_EENS_8epilogue10collective18CollectiveEpilogueINS1I_23Sm100TmaWarpSpecializedILi1ELi1ELi64ELb0ELb0EEEJNS5_IJNSA_ILi128EEESG_SH_EEENS5_IJNSX_IS1N_SC_EENSX_ISG_SC_EEEEESJ_SK_SJ_SK_NS1I_6fusion15FusionCallbacksIS1M_NS1S_17LinearCombinationISJ_fSJ_fLNS_15FloatRoundStyleE2EEES1O_S1R_JEEENS4_5SM1004TMEM4LOAD26SM100_TMEM_LOAD_32dp32b64xENS4_13SM90_TMA_LOADENS16_INS17_ILi2ELi4ELi3EEES1A_NSX_INS5_IJS1B_SG_EEENS5_IJSG_SC_EEEEEEENS4_39AutoVectorizingCopyWithAssumedAlignmentILi128EEENS4_14SM90_TMA_STOREES27_S29_S29_EEEvvEEEEvNT_6ParamsE,@"STO_CUDA_ENTRY STV_DEFAULT"
_ZN7cutlass13device_kernelINS_4gemm6kernel13GemmUniversalIN4cute5tupleIJiiiiEEENS1_10collective13CollectiveMmaINS1_35MainloopSm100TmaUmmaWarpSpecializedILi41ELi2ELi4ENS5_IJNS4_1CILi4EEESB_NSA_ILi1EEEEEEEENS5_IJNSA_ILi256EEENSA_ILi64EEENSA_ILi32EEEEEENS_12float_e4m3_tENS5_IJlSC_lEEESJ_SK_NS4_8TiledMMAINS4_8MMA_AtomIJNS4_10MMA_TraitsINS4_25SM100_MMA_F8F6F4_2x1SM_SSEJSJ_SJ_fSF_SG_NS4_17integral_constantINS4_4UMMA5MajorELSR_0EEESS_NSP_INSQ_7ScaleInELST_0EEESU_EEEEEENS4_6LayoutINS5_IJSC_SC_SC_EEENS5_IJNSA_ILi0EEESZ_SZ_EEEEENS5_IJNS4_10UnderscoreES12_S12_EEEEENS4_28SM100_TMA_2SM_LOAD_MULTICASTENS4_14ComposedLayoutINS4_7SwizzleILi1ELi4ELi3EEENS4_18smem_ptr_flag_bitsILi8EEENSX_INS5_IJNSA_ILi8EEESH_EEENS5_IJSH_SC_EEEEEEEvNS4_8identityES15_S1F_vS1G_EENS_8epilogue10collective18CollectiveEpilogueINS1I_23Sm100TmaWarpSpecializedILi1ELi1ELi64ELb0ELb0EEEJNS5_IJNSA_ILi128EEESG_SH_EEENS5_IJNSX_IS1N_SC_EENSX_ISG_SC_EEEEESJ_SK_SJ_SK_NS1I_6fusion15FusionCallbacksIS1M_NS1S_17LinearCombinationISJ_fSJ_fLNS_15FloatRoundStyleE2EEES1O_S1R_JEEENS4_5SM1004TMEM4LOAD26SM100_TMEM_LOAD_32dp32b64xENS4_13SM90_TMA_LOADENS16_INS17_ILi2ELi4ELi3EEES1A_NSX_INS5_IJS1B_SG_EEENS5_IJSG_SC_EEEEEEENS4_39AutoVectorizingCopyWithAssumedAlignmentILi128EEENS4_14SM90_TMA_STOREES27_S29_S29_EEEvvEEEEvNT_6ParamsE:
[----:B------:R-:W1:Y:S01]  /*0000*/  LDC R1, c[0x0][0x37c] ;  /* 0x0000df00ff017b82 */ /* 0x000e620000000800 */
[----:B------:R-:W2:Y:S01]  /*0010*/  S2R R131, SR_TID.X ;  /* 0x0000000000837919 */ /* 0x000ea20000002100 */
[----:B------:R-:W3:Y:S06]  /*0020*/  LDCU.64 UR6, c[0x0][0x890] ;  /* 0x00011200ff0677ac */ /* 0x000eec0008000a00 */
[----:B------:R-:W4:Y:S01]  /*0030*/  S2UR UR54, SR_CgaCtaId ;  /* 0x00000000003679c3 */ /* 0x000f220000008800 */
[----:B------:R-:W-:Y:S01]  /*0040*/  PRMT R141, RZ, 0x7610, R141 ;  /* 0x00007610ff8d7816 */ /* 0x000fe2000000008d */
[----:B------:R-:W1:Y:S01]  /*0050*/  LDCU.64 UR52, c[0x0][0x358] ;  /* 0x00006b00ff3477ac */ /* 0x000e620008000a00 */
[----:B------:R-:W-:-:S02]  /*0060*/  ELECT P0, URZ, PT ;  /* 0x0000000000ff782f */ /* 0x000fc40003800000 */
[----:B---3--:R-:W-:-:S04]  /*0070*/  ISETP.NE.U32.AND P1, PT, RZ, UR6, PT ;  /* 0x00000006ff007c0c */ /* 0x008fc8000bf25070 */
[----:B------:R-:W-:Y:S01]  /*0080*/  ISETP.NE.AND.EX P2, PT, RZ, UR7, PT, P1 ;  /* 0x00000007ff007c0c */ /* 0x000fe2000bf45310 */
[----:B----4-:R-:W-:Y:S02]  /*0090*/  ULOP3.LUT UR18, UR54, 0x1, URZ, 0xc0, !UPT ;  /* 0x0000000136127892 */ /* 0x010fe4000f8ec0ff */
[----:B------:R-:W-:Y:S01]  /*00a0*/  ULOP3.LUT UR17, UR54, 0x1, URZ, 0x3c, !UPT ;  /* 0x0000000136117892 */ /* 0x000fe2000f8e3cff */
[----:B--2---:R-:W-:-:S05]  /*00b0*/  SHF.R.U32.HI R142, RZ, 0x5, R131 ;  /* 0x00000005ff8e7819 */ /* 0x004fca0000011683 */
[----:B------:R-:W2:Y:S02]  /*00c0*/  SHFL.IDX PT, R0, R142, RZ, 0x1f ;  /* 0x00001fff8e007589 */ /* 0x000ea400000e0000 */
[----:B--2---:R-:W-:Y:S02]  /*00d0*/  R2UR UR11, R0 ;  /* 0x00000000000b72ca */ /* 0x004fe400000e0000 */
[----:B-1----:R-:W-:Y:S05]  /*00e0*/  @P2 BRA `(.L_x_0) ;  /* 0x00000000002c2947 */ /* 0x002fea0003800000 */
[----:B------:R-:W1:Y:S02]  /*00f0*/  LDCU.64 UR4, c[0x0][0x888] ;  /* 0x00011100ff0477ac */ /* 0x000e640008000a00 */
[----:B-1----:R-:W-:-:S04]  /*0100*/  UISETP.NE.U32.AND UP0, UPT, UR4, URZ, UPT ;  /* 0x000000ff0400728c */ /* 0x002fc8000bf05070 */
[----:B------:R-:W-:-:S09]  /*0110*/  UISETP.NE.AND.EX UP0, UPT, UR5, URZ, UPT, UP0 ;  /* 0x000000ff0500728c */ /* 0x000fd2000bf05300 */
[----:B------:R-:W-:Y:S05]  /*0120*/  BRA.U !UP0, `(.L_x_1) ;  /* 0x0000000108107547 */ /* 0x000fea000b800000 */
[----:B------:R-:W1:Y:S02]  /*0130*/  LDC.64 R2, c[0x0][0x888] ;  /* 0x00022200ff027b82 */ /* 0x000e640000000a00 */
[----:B-1----:R1:W5:Y:S01]  /*0140*/  LDG.E R71, desc[UR52][R2.64] ;  /* 0x0000003402477981 */ /* 0x002362000c1e1900 */
[----:B------:R-:W-:Y:S01]  /*0150*/  HFMA2 R141, -RZ, RZ, 0, 5.9604644775390625e-08 ;  /* 0x00000001ff8d7431 */ /* 0x000fe200000001ff */
[----:B------:R-:W-:Y:S05]  /*0160*/  BRA `(.L_x_0) ;  /* 0x00000000000c7947 */ /* 0x000fea0003800000 */
.L_x_1:
[----:B------:R-:W1:Y:S01]  /*0170*/  LDCU UR4, c[0x0][0x880] ;  /* 0x00011000ff0477ac */ /* 0x000e620008000800 */
[----:B------:R-:W-:Y:S01]  /*0180*/  HFMA2 R141, -RZ, RZ, 0, 5.9604644775390625e-08 ;  /* 0x00000001ff8d7431 */ /* 0x000fe200000001ff */
[----:B-1----:R-:W-:-:S07]  /*0190*/  MOV R71, UR4 ;  /* 0x0000000400477c02 */ /* 0x002fce0008000f00 */
.L_x_0:
[----:B------:R-:W2:Y:S02]  /*01a0*/  LDCU.64 UR4, c[0x0][0x8b0] ;  /* 0x00011600ff0477ac */ /* 0x000ea40008000a00 */
[----:B--2---:R-:W-:-:S04]  /*01b0*/  UISETP.NE.U32.AND UP0, UPT, UR4, URZ, UPT ;  /* 0x000000ff0400728c */ /* 0x004fc8000bf05070 */
[----:B------:R-:W-:-:S09]  /*01c0*/  UISETP.NE.AND.EX UP0, UPT, UR5, URZ, UPT, UP0 ;  /* 0x000000ff0500728c */ /* 0x000fd2000bf05300 */
[----:B------:R-:W-:Y:S05]  /*01d0*/  BRA.U UP0, `(.L_x_2) ;  /* 0x0000000100247547 */ /* 0x000fea000b800000 */
[----:B------:R-:W2:Y:S02]  /*01e0*/  LDCU.64 UR4, c[0x0][0x8a8] ;  /* 0x00011500ff0477ac */ /* 0x000ea40008000a00 */
[----:B--2---:R-:W-:-:S04]  /*01f0*/  UISETP.NE.U32.AND UP0, UPT, UR4, URZ, UPT ;  /* 0x000000ff0400728c */ /* 0x004fc8000bf05070 */
[----:B------:R-:W-:-:S09]  /*0200*/  UISETP.NE.AND.EX UP0, UPT, UR5, URZ, UPT, UP0 ;  /* 0x000000ff0500728c */ /* 0x000fd2000bf05300 */
[----:B------:R-:W-:Y:S05]  /*0210*/  BRA.U !UP0, `(.L_x_3) ;  /* 0x00000001080c7547 */ /* 0x000fea000b800000 */
[----:B-1----:R-:W1:Y:S02]  /*0220*/  LDC.64 R2, c[0x0][0x8a8] ;  /* 0x00022a00ff027b82 */ /* 0x002e640000000a00 */
[----:B-1----:R2:W5:Y:S01]  /*0230*/  LDG.E R70, desc[UR52][R2.64] ;  /* 0x0000003402467981 */ /* 0x002562000c1e1900 */
[----:B------:R-:W-:Y:S05]  /*0240*/  BRA `(.L_x_2) ;  /* 0x0000000000087947 */ /* 0x000fea0003800000 */
.L_x_3:
[----:B------:R-:W2:Y:S02]  /*0250*/  LDCU UR4, c[0x0][0x8a0] ;  /* 0x00011400ff0477ac */ /* 0x000ea40008000800 */
[----:B--2---:R-:W-:Y:S02]  /*0260*/  MOV R70, UR4 ;  /* 0x0000000400467c02 */ /* 0x004fe40008000f00 */
.L_x_2:
[----:B------:R-:W-:Y:S01]  /*0270*/  IMAD.U32 R0, RZ, RZ, UR11 ;  /* 0x0000000bff007e24 */ /* 0x000fe2000f8e00ff */
[----:B------:R-:W-:Y:S04]  /*0280*/  BSSY.RECONVERGENT B0, `(.L_x_4) ;  /* 0x000000c000007945 */ /* 0x000fe80003800200 */
[C---:B------:R-:W-:Y:S02]  /*0290*/  ISETP.NE.OR P3, PT, R0.reuse, 0x1, !P0 ;  /* 0x000000010000780c */ /* 0x040fe40004765670 */
[----:B------:R-:W-:-:S11]  /*02a0*/  ISETP.NE.OR P2, PT, R0, 0x3, !P0 ;  /* 0x000000030000780c */ /* 0x000fd60004745670 */
[----:B------:R-:W-:Y:S05]  /*02b0*/  @P3 BRA `(.L_x_5) ;  /* 0x0000000000203947 */ /* 0x000fea0003800000 */
[----:B------:R-:W3:Y:S02]  /*02c0*/  LDCU.64 UR4, c[0x0][0x348] ;  /* 0x00006900ff0477ac */ /* 0x000ee40008000a00 */
[----:B---3--:R-:W-:Y:S02]  /*02d0*/  UIADD3 UR8, UP1, UPT, UR4, 0x80, URZ ;  /* 0x0000008004087890 */ /* 0x008fe4000ff3e0ff */
[----:B------:R-:W-:Y:S02]  /*02e0*/  UIADD3 UR4, UP0, UPT, UR4, 0x180, URZ ;  /* 0x0000018004047890 */ /* 0x000fe4000ff1e0ff */
[----:B------:R-:W-:Y:S02]  /*02f0*/  UIADD3.X UR9, UPT, UPT, URZ, UR5, URZ, UP1, !UPT ;  /* 0x00000005ff097290 */ /* 0x000fe40008ffe4ff */
[----:B------:R-:W-:-:S07]  /*0300*/  UIADD3.X UR5, UPT, UPT, URZ, UR5, URZ, UP0, !UPT ;  /* 0x00000005ff057290 */ /* 0x000fce00087fe4ff */
[----:B------:R3:W-:Y:S02]  /*0310*/  UTMACCTL.PF [UR8] ;  /* 0x00000000080079b9 */ /* 0x0007e40008040000 */
[----:B------:R3:W-:Y:S02]  /*0320*/  UTMACCTL.PF [UR4] ;  /* 0x00000000040079b9 */ /* 0x0007e40008040000 */
[----:B---3--:R-:W-:Y:S01]  /*0330*/  NOP ;  /* 0x0000000000007918 */ /* 0x008fe20000000000 */
.L_x_5:
[----:B------:R-:W-:Y:S05]  /*0340*/  BSYNC.RECONVERGENT B0 ;  /* 0x0000000000007941 */ /* 0x000fea0003800200 */
.L_x_4:
[----:B------:R-:W-:Y:S04]  /*0350*/  BSSY.RECONVERGENT B0, `(.L_x_6) ;  /* 0x000000a000007945 */ /* 0x000fe80003800200 */
        /* <DEDUP_REMOVED lines=9> */
.L_x_7:
[----:B------:R-:W-:Y:S05]  /*03f0*/  BSYNC.RECONVERGENT B0 ;  /* 0x0000000000007941 */ /* 0x000fea0003800200 */
.L_x_6:
[----:B------:R-:W3:Y:S01]  /*0400*/  LDCU.64 UR4, c[0x0][0x888] ;  /* 0x00011100ff0477ac */ /* 0x000ee20008000a00 */
[----:B------:R-:W-:Y:S01]  /*0410*/  ISETP.NE.AND.EX P1, PT, RZ, UR7, PT, P1 ;  /* 0x00000007ff007c0c */ /* 0x000fe2000bf25310 */
[----:B------:R-:W-:Y:S01]  /*0420*/  UPLOP3.LUT UP3, UPT, UPT, UPT, UPT, 0x80, 0x8 ;  /* 0x000000000008789c */ /* 0x000fe20003f6f070 */
[----:B---3--:R-:W-:-:S04]  /*0430*/  ISETP.NE.U32.AND P2, PT, RZ, UR4, PT ;  /* 0x00000004ff007c0c */ /* 0x008fc8000bf45070 */
[----:B------:R-:W-:-:S13]  /*0440*/  ISETP.NE.AND.EX P2, PT, RZ, UR5, PT, P2 ;  /* 0x00000005ff007c0c */ /* 0x000fda000bf45320 */
[----:B------:R-:W-:Y:S05]  /*0450*/  @P2 BRA P1, `(.L_x_8) ;  /* 0x0000000000282947 */ /* 0x000fea0000800000 */
[----:B------:R-:W-:Y:S01]  /*0460*/  UISETP.NE.U32.AND UP0, UPT, UR6, URZ, UPT ;  /* 0x000000ff0600728c */ /* 0x000fe2000bf05070 */
[----:B-----5:R-:W-:Y:S01]  /*0470*/  FSETP.NEU.AND P1, PT, R71, RZ, PT ;  /* 0x000000ff4700720b */ /* 0x020fe20003f2d000 */
[----:B------:R-:W-:Y:S02]  /*0480*/  UISETP.NE.U32.AND UP2, UPT, UR4, URZ, UPT ;  /* 0x000000ff0400728c */ /* 0x000fe4000bf45070 */
[----:B------:R-:W-:Y:S02]  /*0490*/  UISETP.NE.AND.EX UP1, UPT, UR7, URZ, UPT, UP0 ;  /* 0x000000ff0700728c */ /* 0x000fe4000bf25300 */
[----:B------:R-:W-:-:S04]  /*04a0*/  UISETP.NE.AND.EX UP0, UPT, UR5, URZ, UPT, UP2 ;  /* 0x000000ff0500728c */ /* 0x000fc8000bf05320 */
[----:B------:R-:W-:-:S04]  /*04b0*/  USEL UR4, URZ, 0xffffffff, UP0 ;  /* 0xffffffffff047887 */ /* 0x000fc80008000000 */
[----:B------:R-:W-:Y:S01]  /*04c0*/  VOTEU.ANY UP0, P1 ;  /* 0x0000000000ff7886 */ /* 0x000fe20000800100 */
[----:B------:R-:W-:-:S04]  /*04d0*/  @!UP1 USEL UR4, URZ, 0xffffffff, UP0 ;  /* 0xffffffffff049887 */ /* 0x000fc80008000000 */
[----:B------:R-:W-:-:S04]  /*04e0*/  ULOP3.LUT UR4, UR4, 0x1, URZ, 0xc0, !UPT ;  /* 0x0000000104047892 */ /* 0x000fc8000f8ec0ff */
[----:B------:R-:W-:-:S11]  /*04f0*/  UISETP.NE.U32.AND UP3, UPT, UR4, 0x1, UPT ;  /* 0x000000010400788c */ /* 0x000fd6000bf65070 */
.L_x_8:
[----:B------:R-:W3:Y:S01]  /*0500*/  SHFL.IDX PT, R0, R142, RZ, 0x1f ;  /* 0x00001fff8e007589 */ /* 0x000ee200000e0000 */
[----:B------:R-:W-:-:S04]  /*0510*/  UISETP.NE.AND UP0, UPT, UR11, 0x2, UPT ;  /* 0x000000020b00788c */ /* 0x000fc8000bf05270 */
[----:B------:R-:W-:Y:S02]  /*0520*/  UISETP.EQ.AND UP1, UPT, UR18, URZ, !UP0 ;  /* 0x000000ff1200728c */ /* 0x000fe4000c722270 */
[----:B------:R-:W-:-:S04]  /*0530*/  USEL UR26, URZ, 0x1, UP0 ;  /* 0x00000001ff1a7887 */ /* 0x000fc80008000000 */
[----:B------:R-:W-:Y:S02]  /*0540*/  PLOP3.LUT P3, PT, P0, PT, UP1, 0x80, 0x8 ;  /* 0x000000000008781c */ /* 0x000fe4000076f018 */
[----:B---3--:R-:W-:-:S13]  /*0550*/  ISETP.NE.AND P1, PT, R0, RZ, PT ;  /* 0x000000ff0000720c */ /* 0x008fda0003f25270 */
[----:B------:R-:W-:Y:S05]  /*0560*/  @P1 BRA `(.L_x_9) ;  /* 0x0000000400881947 */ /* 0x000fea0003800000 */
[----:B------:R-:W-:Y:S01]  /*0570*/  ELECT P1, URZ, PT ;  /* 0x0000000000ff782f */ /* 0x000fe20003820000 */
[----:B------:R-:W-:-:S12]  /*0580*/  BSSY.RECONVERGENT B0, `(.L_x_9) ;  /* 0x0000060000007945 */ /* 0x000fd80003800200 */
[----:B------:R-:W-:Y:S05]  /*0590*/  @!P1 BRA `(.L_x_10) ;  /* 0x0000000400789947 */ /* 0x000fea0003800000 */
[----:B------:R-:W-:Y:S01]  /*05a0*/  UMOV UR6, 0x400 ;  /* 0x0000040000067882 */ /* 0x000fe20000000000 */
[----:B------:R-:W-:Y:S01]  /*05b0*/  UMOV UR5, 0x1 ;  /* 0x0000000100057882 */ /* 0x000fe20000000000 */
[----:B------:R-:W-:Y:S01]  /*05c0*/  UMOV UR4, 0x5 ;  /* 0x0000000500047882 */ /* 0x000fe20000000000 */
[----:B------:R-:W-:Y:S02]  /*05d0*/  ULEA UR6, UR54, UR6, 0x18 ;  /* 0x0000000636067291 */ /* 0x000fe4000f8ec0ff */
[----:B------:R-:W-:-:S04]  /*05e0*/  UIADD3 UR8, UPT, UPT, -UR5, 0x100000, URZ ;  /* 0x0010000005087890 */ /* 0x000fc8000fffe1ff */
[----:B------:R-:W-:Y:S02]  /*05f0*/  USHF.L.U32 UR9, UR8, 0xb, URZ ;  /* 0x0000000b08097899 */ /* 0x000fe400080006ff */
[----:B------:R-:W-:Y:S02]  /*0600*/  USHF.L.U32 UR8, UR8, 0x1, URZ ;  /* 0x0000000108087899 */ /* 0x000fe400080006ff */
[----:B------:R-:W-:-:S04]  /*0610*/  UIADD3 UR4, UPT, UPT, -UR4, 0x100000, URZ ;  /* 0x0010000004047890 */ /* 0x000fc8000fffe1ff */
[----:B------:R-:W-:Y:S02]  /*0620*/  USHF.L.U32 UR5, UR4, 0xb, URZ ;  /* 0x0000000b04057899 */ /* 0x000fe400080006ff */
[----:B------:R-:W-:Y:S01]  /*0630*/  USHF.L.U32 UR4, UR4, 0x1, URZ ;  /* 0x0000000104047899 */ /* 0x000fe200080006ff */
[----:B------:R-:W3:Y:S03]  /*0640*/  FENCE.VIEW.ASYNC.S ;  /* 0x00000000000073c6 */ /* 0x000ee60000000000 */
[----:B---3--:R3:W4:Y:S08]  /*0650*/  SYNCS.EXCH.64 URZ, [UR6], UR8 ;  /* 0x0000000806ff75b2 */ /* 0x0087300008000100 */
[----:B------:R3:W1:Y:S01]  /*0660*/  SYNCS.EXCH.64 URZ, [UR6+0x148], UR4 ;  /* 0x0001480406ff75b2 */ /* 0x0006620008000100 */
        /* <DEDUP_REMOVED lines=79> */
[----:B------:R3:W1:Y:S02]  /*0b60*/  SYNCS.EXCH.64 URZ, [UR6+0x288], UR4 ;  /* 0x0002880406ff75b2 */ /* 0x0006640008000100 */
[----:B---34-:R-:W-:Y:S01]  /*0b70*/  NOP ;  /* 0x0000000000007918 */ /* 0x018fe20000000000 */
.L_x_10:
[----:B------:R-:W-:Y:S05]  /*0b80*/  BSYNC.RECONVERGENT B0 ;  /* 0x0000000000007941 */ /* 0x000fea0003800200 */
.L_x_9:
[----:B------:R-:W3:Y:S01]  /*0b90*/  SHFL.IDX PT, R0, R142, RZ, 0x1f ;  /* 0x00001fff8e007589 */ /* 0x000ee200000e0000 */
[----:B------:R-:W-:Y:S01]  /*0ba0*/  NOP ;  /* 0x0000000000007918 */ /* 0x000fe20000000000 */
[----:B---3--:R-:W-:-:S13]  /*0bb0*/  ISETP.NE.AND P1, PT, R0, 0x1, PT ;  /* 0x000000010000780c */ /* 0x008fda0003f25270 */
[----:B------:R-:W-:Y:S05]  /*0bc0*/  @P1 BRA `(.L_x_11) ;  /* 0x00000000003c1947 */ /* 0x000fea0003800000 */
        /* <DEDUP_REMOVED lines=10> */
[----:B------:R-:W-:Y:S01]  /*0c70*/  ELECT P1, URZ, PT ;  /* 0x0000000000ff782f */ /* 0x000fe20003820000 */
[----:B------:R-:W3:Y:S02]  /*0c80*/  FENCE.VIEW.ASYNC.S ;  /* 0x00000000000073c6 */ /* 0x000ee40000000000 */
[----:B---3--:R3:W4:Y:S08]  /*0c90*/  SYNCS.EXCH.64 URZ, [UR6+0x290], UR8 ;  /* 0x0002900806ff75b2 */ /* 0x0087300008000100 */
[----:B------:R3:W1:Y:S01]  /*0ca0*/  SYNCS.EXCH.64 URZ, [UR6+0x298], UR4 ;  /* 0x0002980406ff75b2 */ /* 0x0006620008000100 */
[----:B------:R-:W-:Y:S01]  /*0cb0*/  NOP ;  /* 0x0000000000007918 */ /* 0x000fe20000000000 */
.L_x_11:
[----:B------:R-:W2:Y:S01]  /*0cc0*/  SHFL.IDX PT, R0, R142, RZ, 0x1f ;  /* 0x00001fff8e007589 */ /* 0x000ea200000e0000 */
[----:B------:R-:W-:Y:S01]  /*0cd0*/  NOP ;  /* 0x0000000000007918 */ /* 0x000fe20000000000 */
[----:B--2---:R-:W-:-:S13]  /*0ce0*/  ISETP.NE.AND P1, PT, R0, 0x3, PT ;  /* 0x000000030000780c */ /* 0x004fda0003f25270 */
[----:B------:R-:W-:Y:S05]  /*0cf0*/  @P1 BRA `(.L_x_12) ;  /* 0x00000000002c1947 */ /* 0x000fea0003800000 */
[----:B---3--:R-:W-:Y:S01]  /*0d00*/  UMOV UR5, 0x400 ;  /* 0x0000040000057882 */ /* 0x008fe20000000000 */
[----:B------:R-:W-:Y:S01]  /*0d10*/  UMOV UR4, 0x20 ;  /* 0x0000002000047882 */ /* 0x000fe20000000000 */
[----:B------:R-:W-:Y:S02]  /*0d20*/  ULEA UR5, UR54, UR5, 0x18 ;  /* 0x0000000536057291 */ /* 0x000fe4000f8ec0ff */
[----:B------:R-:W-:-:S04]  /*0d30*/  UIADD3 UR6, UPT, UPT, -UR4, 0x100000, URZ ;  /* 0x0010000004067890 */ /* 0x000fc8000fffe1ff */
[----:B------:R-:W-:Y:S02]  /*0d40*/  USHF.L.U32 UR7, UR6, 0xb, URZ ;  /* 0x0000000b06077899 */ /* 0x000fe400080006ff */
[----:B------:R-:W-:Y:S01]  /*0d50*/  USHF.L.U32 UR6, UR6, 0x1, URZ ;  /* 0x0000000106067899 */ /* 0x000fe200080006ff */
[----:B------:R-:W-:Y:S01]  /*0d60*/  ELECT P1, URZ, PT ;  /* 0x0000000000ff782f */ /* 0x000fe20003820000 */
[----:B------:R-:W2:Y:S10]  /*0d70*/  FENCE.VIEW.ASYNC.S ;  /* 0x00000000000073c6 */ /* 0x000eb40000000000 */
[----:B--2---:R2:W3:Y:S01]  /*0d80*/  SYNCS.EXCH.64 URZ, [UR5+0x2a0], UR6 ;  /* 0x0002a00605ff75b2 */ /* 0x0044e20008000100 */
[----:B------:R2:W1:Y:S01]  /*0d90*/  SYNCS.EXCH.64 URZ, [UR5+0x2a8], UR6 ;  /* 0x0002a80605ff75b2 */ /* 0x0004620008000100 */
[----:B------:R-:W-:Y:S01]  /*0da0*/  NOP ;  /* 0x0000000000007918 */ /* 0x000fe20000000000 */
.L_x_12:
[----:B------:R-:W4:Y:S01]  /*0db0*/  SHFL.IDX PT, R0, R142, RZ, 0x1f ;  /* 0x00001fff8e007589 */ /* 0x000f2200000e0000 */
[----:B------:R-:W-:Y:S01]  /*0dc0*/  NOP ;  /* 0x0000000000007918 */ /* 0x000fe20000000000 */
[----:B----4-:R-:W-:-:S13]  /*0dd0*/  ISETP.NE.AND P1, PT, R0, 0x4, PT ;  /* 0x000000040000780c */ /* 0x010fda0003f25270 */
[----:B------:R-:W-:Y:S05]  /*0de0*/  @P1 BRA `(.L_x_13) ;  /* 0x0000000000481947 */ /* 0x000fea0003800000 */
[----:B--23--:R-:W-:Y:S01]  /*0df0*/  UMOV UR6, 0xe20 ;  /* 0x00000e2000067882 */ /* 0x00cfe20000000000 */
[----:B------:R-:W-:Y:S01]  /*0e00*/  UMOV UR5, 0x400 ;  /* 0x0000040000057882 */ /* 0x000fe20000000000 */
[----:B------:R-:W-:Y:S01]  /*0e10*/  USEL UR6, UR6, 0xc20, UP3 ;  /* 0x00000c2006067887 */ /* 0x000fe20009800000 */
        /* <DEDUP_REMOVED lines=9> */
[----:B------:R-:W2:Y:S02]  /*0eb0*/  FENCE.VIEW.ASYNC.S ;  /* 0x00000000000073c6 */ /* 0x000ea40000000000 */
[----:B--2---:R4:W2:Y:S08]  /*0ec0*/  SYNCS.EXCH.64 URZ, [UR5+0x2b0], UR8 ;  /* 0x0002b00805ff75b2 */ /* 0x0048b00008000100 */
[----:B------:R4:W3:Y:S01]  /*0ed0*/  SYNCS.EXCH.64 URZ, [UR5+0x2c0], UR6 ;  /* 0x0002c00605ff75b2 */ /* 0x0008e20008000100 */
[----:B------:R4:W1:Y:S01]  /*0ee0*/  SYNCS.EXCH.64 URZ, [UR5+0x2b8], UR8 ;  /* 0x0002b80805ff75b2 */ /* 0x0008620008000100 */
[----:B------:R4:W1:Y:S02]  /*0ef0*/  SYNCS.EXCH.64 URZ, [UR5+0x2c8], UR6 ;  /* 0x0002c80605ff75b2 */ /* 0x0008640008000100 */
[----:B----4-:R-:W-:Y:S01]  /*0f00*/  NOP ;  /* 0x0000000000007918 */ /* 0x010fe20000000000 */
.L_x_13:
[----:B------:R-:W4:Y:S01]  /*0f10*/  SHFL.IDX PT, R0, R142, RZ, 0x1f ;  /* 0x00001fff8e007589 */ /* 0x000f2200000e0000 */
[----:B------:R-:W-:Y:S01]  /*0f20*/  NOP ;  /* 0x0000000000007918 */ /* 0x000fe20000000000 */
[----:B----4-:R-:W-:-:S13]  /*0f30*/  ISETP.NE.AND P1, PT, R0, 0x5, PT ;  /* 0x000000050000780c */ /* 0x010fda0003f25270 */
[----:B------:R-:W-:Y:S05]  /*0f40*/  @P1 BRA `(.L_x_14) ;  /* 0x0000000000541947 */ /* 0x000fea0003800000 */
[----:B--23--:R-:W-:Y:S01]  /*0f50*/  UMOV UR6, 0x400 ;  /* 0x0000040000067882 */ /* 0x00cfe20000000000 */
        /* <DEDUP_REMOVED lines=14> */
[----:B------:R4:W1:Y:S01]  /*1040*/  SYNCS.EXCH.64 URZ, [UR6+0x2f8], UR4 ;  /* 0x0002f80406ff75b2 */ /* 0x0008620008000100 */
[----:B------:R4:W1:Y:S01]  /*1050*/  SYNCS.EXCH.64 URZ, [UR6+0x2e0], UR8 ;  /* 0x0002e00806ff75b2 */ /* 0x0008620008000100 */
[----:B------:R4:W1:Y:S01]  /*1060*/  SYNCS.EXCH.64 URZ, [UR6+0x300], UR4 ;  /* 0x0003000406ff75b2 */ /* 0x0008620008000100 */
[----:B------:R4:W1:Y:S01]  /*1070*/  SYNCS.EXCH.64 URZ, [UR6+0x2e8], UR8 ;  /* 0x0002e80806ff75b2 */ /* 0x0008620008000100 */
[----:B------:R4:W1:Y:S02]  /*1080*/  SYNCS.EXCH.64 URZ, [UR6+0x308], UR4 ;  /* 0x0003080406ff75b2 */ /* 0x0008640008000100 */
[----:B----4-:R-:W-:Y:S01]  /*1090*/  NOP ;  /* 0x0000000000007918 */ /* 0x010fe20000000000 */
.L_x_14:
[----:B------:R-:W4:Y:S01]  /*10a0*/  SHFL.IDX PT, R0, R142, RZ, 0x1f ;  /* 0x00001fff8e007589 */ /* 0x000f2200000e0000 */
[----:B------:R-:W-:Y:S01]  /*10b0*/  ISETP.NE.OR P0, PT, RZ, UR11, !P0 ;  /* 0x0000000bff007c0c */ /* 0x000fe2000c705670 */
[----:B------:R-:W-:Y:S01]  /*10c0*/  NOP ;  /* 0x0000000000007918 */ /* 0x000fe20000000000 */
[----:B----4-:R-:W-:-:S13]  /*10d0*/  ISETP.NE.AND P1, PT, R0, 0x3, PT ;  /* 0x000000030000780c */ /* 0x010fda0003f25270 */
[----:B------:R-:W-:Y:S05]  /*10e0*/  @P1 BRA `(.L_x_15) ;  /* 0x0000000000341947 */ /* 0x000fea0003800000 */
[----:B--23--:R-:W-:Y:S01]  /*10f0*/  UMOV UR5, 0x400 ;  /* 0x0000040000057882 */ /* 0x00cfe20000000000 */
[----:B------:R-:W-:Y:S01]  /*1100*/  UMOV UR4, 0x20 ;  /* 0x0000002000047882 */ /* 0x000fe20000000000 */
[----:B------:R-:W-:Y:S02]  /*1110*/  ULEA UR5, UR54, UR5, 0x18 ;  /* 0x0000000536057291 */ /* 0x000fe4000f8ec0ff */
[----:B------:R-:W-:-:S04]  /*1120*/  UIADD3 UR6, UPT, UPT, -UR4, 0x100000, URZ ;  /* 0x0010000004067890 */ /* 0x000fc8000fffe1ff */
[----:B------:R-:W-:Y:S02]  /*1130*/  USHF.L.U32 UR7, UR6, 0xb, URZ ;  /* 0x0000000b06077899 */ /* 0x000fe400080006ff */
[----:B------:R-:W-:Y:S01]  /*1140*/  USHF.L.U32 UR6, UR6, 0x1, URZ ;  /* 0x0000000106067899 */ /* 0x000fe200080006ff */
[----:B------:R-:W-:Y:S01]  /*1150*/  ELECT P1, URZ, PT ;  /* 0x0000000000ff782f */ /* 0x000fe20003820000 */
[----:B------:R-:W2:Y:S10]  /*1160*/  FENCE.VIEW.ASYNC.S ;  /* 0x00000000000073c6 */ /* 0x000eb40000000000 */
[----:B--2---:R4:W2:Y:S01]  /*1170*/  SYNCS.EXCH.64 URZ, [UR5+0x310], UR6 ;  /* 0x0003100605ff75b2 */ /* 0x0048a20008000100 */
[----:B------:R4:W3:Y:S01]  /*1180*/  SYNCS.EXCH.64 URZ, [UR5+0x320], UR6 ;  /* 0x0003200605ff75b2 */ /* 0x0008e20008000100 */
[----:B------:R4:W1:Y:S01]  /*1190*/  SYNCS.EXCH.64 URZ, [UR5+0x318], UR6 ;  /* 0x0003180605ff75b2 */ /* 0x0008620008000100 */
[----:B------:R4:W1:Y:S02]  /*11a0*/  SYNCS.EXCH.64 URZ, [UR5+0x328], UR6 ;  /* 0x0003280605ff75b2 */ /* 0x0008640008000100 */
[----:B----4-:R-:W-:Y:S01]  /*11b0*/  NOP ;  /* 0x0000000000007918 */ /* 0x010fe20000000000 */
.L_x_15:
[----:B------:R-:W4:Y:S01]  /*11c0*/  LDCU UR12, c[0x0][0x36c] ;  /* 0x00006d80ff0c77ac */ /* 0x000f220008000800 */
[----:B------:R-:W-:Y:S01]  /*11d0*/  LOP3.LUT R0, R131, 0x1f, RZ, 0xc0, !PT ;  /* 0x0000001f83007812 */ /* 0x000fe200078ec0ff */
[----:B------:R-:W-:Y:S01]  /*11e0*/  NOP ;  /* 0x0000000000007918 */ /* 0x000fe20000000000 */
[----:B------:R-:W-:Y:S01]  /*11f0*/  VOTEU.ALL UP0, P0 ;  /* 0x0000000000ff7886 */ /* 0x000fe20000000000 */
[----:B--23--:R-:W-:Y:S01]  /*1200*/  UMOV UR6, 0x20 ;  /* 0x0000002000067882 */ /* 0x00cfe20000000000 */
[----:B------:R-:W-:-:S03]  /*1210*/  UISETP.NE.AND UP4, UPT, UR11, URZ, UPT ;  /* 0x000000ff0b00728c */ /* 0x000fc6000bf85270 */
[----:B------:R-:W-:Y:S01]  /*1220*/  @!UP0 UMOV UR4, 0x400 ;  /* 0x0000040000048882 */ /* 0x000fe20000000000 */
[----:B------:R-:W-:-:S04]  /*1230*/  @!UP0 UIADD3 UR6, UPT, UPT, -UR6, 0x100000, URZ ;  /* 0x0010000006068890 */ /* 0x000fc8000fffe1ff */
[----:B------:R-:W-:Y:S02]  /*1240*/  @!UP0 USHF.L.U32 UR7, UR6, 0xb, URZ ;  /* 0x0000000b06078899 */ /* 0x000fe400080006ff */
[----:B------:R-:W-:Y:S02]  /*1250*/  @!UP0 USHF.L.U32 UR6, UR6, 0x1, URZ ;  /* 0x0000000106068899 */ /* 0x000fe400080006ff */
[----:B------:R-:W-:Y:S01]  /*1260*/  @!UP0 ULEA UR4, UR54, UR4, 0x18 ;  /* 0x0000000436048291 */ /* 0x000fe2000f8ec0ff */
[----:B------:R-:W-:Y:S01]  /*1270*/  VOTEU.ALL UP0, P0 ;  /* 0x0000000000ff7886 */ /* 0x000fe20000000000 */
[----:B----4-:R-:W-:Y:S01]  /*1280*/  UISETP.EQ.U32.AND UP1, UPT, UR12, 0x1, UPT ;  /* 0x000000010c00788c */ /* 0x010fe2000bf22070 */
[----:B------:R-:W2:Y:S09]  /*1290*/  FENCE.VIEW.ASYNC.S ;  /* 0x00000000000073c6 */ /* 0x000eb20000000000 */
[----:B--2---:R2:W3:Y:S02]  /*12a0*/  @!UP0 SYNCS.EXCH.64 URZ, [UR4+0x330], UR6 ;  /* 0x0003300604ff85b2 */ /* 0x0044e40008000100 */
[----:B--2---:R-:W-:Y:S01]  /*12b0*/  UP2UR UR4, UPR, URZ, 0x2 ;  /* 0x00000002ff047883 */ /* 0x004fe20008000000 */
[----:B------:R-:W-:Y:S11]  /*12c0*/  BRA.U !UP1, `(.L_x_16) ;  /* 0x0000000109087547 */ /* 0x000ff6000b800000 */
[----:B-1-3--:R-:W-:Y:S01]  /*12d0*/  UCGABAR_ARV ;  /* 0x00000000000079c7 */ /* 0x00afe20008000000 */
[----:B------:R-:W-:Y:S05]  /*12e0*/  BRA `(.L_x_17) ;  /* 0x0000000000047947 */ /* 0x000fea0003800000 */
.L_x_16:
[----:B-1-3--:R-:W-:Y:S01]  /*12f0*/  NOP ;  /* 0x0000000000007918 */ /* 0x00afe20000000000 */
.L_x_17:
[----:B------:R-:W1:Y:S01]  /*1300*/  S2UR UR10, SR_CTAID.X ;  /* 0x00000000000a79c3 */ /* 0x000e620000002500 */
[----:B------:R-:W-:-:S05]  /*1310*/  CS2R.32 R3, SR_CgaSize ;  /* 0x0000000000037805 */ /* 0x000fca0000008a00 */
[----:B------:R-:W-:-:S05]  /*1320*/  IMAD R3, R3, -0xa0, RZ ;  /* 0xffffff6003037824 */ /* 0x000fca00078e02ff */
[----:B------:R-:W-:-:S14]  /*1330*/  R2UR UR5, R3 ;  /* 0x00000000030572ca */ /* 0x000fdc00000e0000 */
[----:B------:R-:W2:Y:S01]  /*1340*/  LDCU UR5, c[0x0][UR5+0x2b0] ;  /* 0x00005600050577ac */ /* 0x000ea20008000800 */
[----:B------:R-:W-:-:S05]  /*1350*/  CS2R.32 R3, SR_CgaSize ;  /* 0x0000000000037805 */ /* 0x000fca0000008a00 */
[----:B------:R-:W-:-:S05]  /*1360*/  IMAD R3, R3, -0xa0, RZ ;  /* 0xffffff6003037824 */ /* 0x000fca00078e02ff */
[----:B------:R-:W-:-:S14]  /*1370*/  R2UR UR4, R3 ;  /* 0x00000000030472ca */ /* 0x000fdc00000e0000 */
[----:B------:R-:W3:Y:S01]  /*1380*/  LDCU UR4, c[0x0][UR4+0x2b4] ;  /* 0x00005680040477ac */ /* 0x000ee20008000800 */
[----:B------:R-:W4:Y:S01]  /*1390*/  S2UR UR51, SR_CTAID.Y ;  /* 0x00000000003379c3 */ /* 0x000f220000002600 */
[----:B------:R-:W-:Y:S01]  /*13a0*/  ULOP3.LUT UR6, UR54, 0xc, URZ, 0xc0, !UPT ;  /* 0x0000000c36067892 */ /* 0x000fe2000f8ec0ff */
[----:B------:R-:W-:-:S05]  /*13b0*/  CS2R.32 R3, SR_CgaSize ;  /* 0x0000000000037805 */ /* 0x000fca0000008a00 */
[----:B------:R-:W-:-:S05]  /*13c0*/  IMAD R3, R3, -0xa0, RZ ;  /* 0xffffff6003037824 */ /* 0x000fca00078e02ff */
[----:B------:R-:W-:-:S14]  /*13d0*/  R2UR UR49, R3 ;  /* 0x00000000033172ca */ /* 0x000fdc00000e0000 */
[----:B------:R-:W3:Y:S01]  /*13e0*/  LDCU UR49, c[0x0][UR49+0x2a0] ;  /* 0x00005400313177ac */ /* 0x000ee20008000800 */
[----:B------:R-:W-:-:S05]  /*13f0*/  CS2R.32 R3, SR_CgaSize ;  /* 0x0000000000037805 */ /* 0x000fca0000008a00 */
[----:B------:R-:W-:-:S05]  /*1400*/  IMAD R3, R3, -0xa0, RZ ;  /* 0xffffff6003037824 */ /* 0x000fca00078e02ff */
[----:B------:R-:W-:-:S14]  /*1410*/  R2UR UR48, R3 ;  /* 0x00000000033072ca */ /* 0x000fdc00000e0000 */
[----:B------:R-:W3:Y:S01]  /*1420*/  LDCU UR48, c[0x0][UR48+0x2a4] ;  /* 0x00005480303077ac */ /* 0x000ee20008000800 */
[----:B------:R-:W3:Y:S01]  /*1430*/  S2UR UR36, SR_CTAID.Z ;  /* 0x00000000002479c3 */ /* 0x000ee20000002700 */
[----:B------:R-:W3:Y:S01]  /*1440*/  LDCU UR20, c[0x0][0xb24] ;  /* 0x00016480ff1477ac */ /* 0x000ee20008000800 */
[----:B------:R-:W-:Y:S01]  /*1450*/  ULOP3.LUT UR7, UR54, 0x3, URZ, 0xc0, !UPT ;  /* 0x0000000336077892 */ /* 0x000fe2000f8ec0ff */
[----:B-1----:R-:W-:Y:S01]  /*1460*/  I2FP.F32.U32 R3, UR10 ;  /* 0x0000000a00037c45 */ /* 0x002fe20008201000 */
[----:B------:R-:W-:Y:S02]  /*1470*/  ULOP3.LUT UR6, UR6, 0x1, UR54, 0xf8, !UPT ;  /* 0x0000000106067892 */ /* 0x000fe4000f8ef836 */
[----:B------:R-:W-:Y:S02]  /*1480*/  UISETP.GT.U32.AND UP1, UPT, UR7, 0xffff, UPT ;  /* 0x0000ffff0700788c */ /* 0x000fe4000bf24070 */
[----:B--2---:R-:W-:Y:S01]  /*1490*/  FMUL R3, R3, UR5 ;  /* 0x0000000503037c20 */ /* 0x004fe20008400000 */
[----:B------:R-:W-:Y:S01]  /*14a0*/  UISETP.GT.U32.AND UP0, UPT, UR6, 0xffff, UPT ;  /* 0x0000ffff0600788c */ /* 0x000fe2000bf04070 */
[----:B----4-:R-:W-:Y:S01]  /*14b0*/  I2FP.F32.U32 R2, UR51 ;  /* 0x0000003300027c45 */ /* 0x010fe20008201000 */
[----:B------:R-:W-:-:S03]  /*14c0*/  USEL UR7, UR7, 0xffff, !UP1 ;  /* 0x0000ffff07077887 */ /* 0x000fc6000c800000 */
[----:B------:R-:W1:Y:S01]  /*14d0*/  F2I.U32.TRUNC.NTZ R3, R3 ;  /* 0x0000000300037305 */ /* 0x000e62000020f000 */
[----:B------:R-:W-:Y:S01]  /*14e0*/  USEL UR6, UR6, 0xffff, !UP0 ;  /* 0x0000ffff06067887 */ /* 0x000fe2000c000000 */
[----:B---3--:R-:W-:Y:S01]  /*14f0*/  FMUL R2, R2, UR4 ;  /* 0x0000000402027c20 */ /* 0x008fe20008400000 */
[----:B------:R-:W-:Y:S02]  /*1500*/  USHF.L.U32 UR15, UR54, 0x8, URZ ;  /* 0x00000008360f7899 */ /* 0x000fe400080006ff */
[----:B------:R-:W-:Y:S02]  /*1510*/  USHF.R.U32.HI UR31, URZ, 0x1, UR54 ;  /* 0x00000001ff1f7899 */ /* 0x000fe40008011636 */
[----:B------:R-:W-:Y:S01]  /*1520*/  USHF.R.U32.HI UR30, URZ, 0x2, UR54 ;  /* 0x00000002ff1e7899 */ /* 0x000fe20008011636 */
[----:B------:R-:W2:Y:S01]  /*1530*/  F2I.U32.TRUNC.NTZ R2, R2 ;  /* 0x0000000200027305 */ /* 0x000ea2000020f000 */
[----:B------:R-:W-:Y:S02]  /*1540*/  ULOP3.LUT UR7, UR7, 0xffff, URZ, 0xc0, !UPT ;  /* 0x0000ffff07077892 */ /* 0x000fe4000f8ec0ff */
[----:B------:R-:W-:Y:S01]  /*1550*/  ULOP3.LUT UR6, UR6, 0xffff, URZ, 0xc0, !UPT ;  /* 0x0000ffff06067892 */ /* 0x000fe2000f8ec0ff */
[----:B------:R-:W-:Y:S01]  /*1560*/  UMOV UR14, 0x1111 ;  /* 0x00001111000e7882 */ /* 0x000fe20000000000 */
[----:B------:R-:W-:Y:S01]  /*1570*/  UMOV UR13, 0x5 ;  /* 0x00000005000d7882 */ /* 0x000fe20000000000 */
[----:B-1----:R-:W-:Y:S01]  /*1580*/  R2UR UR5, R3 ;  /* 0x00000000030572ca */ /* 0x002fe200000e0000 */
[----:B------:R-:W-:Y:S01]  /*1590*/  ULOP3.LUT UR16, UR15, 0xc00, URZ, 0xc0, !UPT ;  /* 0x00000c000f107892 */ /* 0x000fe2000f8ec0ff */
[----:B------:R-:W-:Y:S01]  /*15a0*/  PRMT R3, RZ, 0x7610, R3 ;  /* 0x00007610ff037816 */ /* 0x000fe20000000003 */
[----:B------:R-:W1:Y:S01]  /*15b0*/  LDCU UR37, c[0x0][0xb24] ;  /* 0x00016480ff2577ac */ /* 0x000e620008000800 */
[----:B------:R-:W3:Y:S01]  /*15c0*/  LDCU UR19, c[0x0][0xb30] ;  /* 0x00016600ff1377ac */ /* 0x000ee20008000800 */
[----:B--2---:R-:W-:-:S02]  /*15d0*/  R2UR UR4, R2 ;  /* 0x00000000020472ca */ /* 0x004fc400000e0000 */
[----:B------:R-:W-:Y:S01]  /*15e0*/  PRMT R2, RZ, 0x7610, R2 ;  /* 0x00007610ff027816 */ /* 0x000fe20000000002 */
[----:B------:R-:W-:-:S05]  /*15f0*/  UISETP.NE.AND UP5, UPT, UR11, 0x2, UPT ;  /* 0x000000020b00788c */ /* 0x000fca000bfa5270 */
[----:B------:R-:W-:Y:S02]  /*1600*/  UIADD3 UR5, UPT, UPT, -UR5, URZ, URZ ;  /* 0x000000ff05057290 */ /* 0x000fe4000fffe1ff */
[----:B------:R-:W-:Y:S02]  /*1610*/  ULOP3.LUT UR31, UR31, 0x1, URZ, 0xc0, !UPT ;  /* 0x000000011f1f7892 */ /* 0x000fe4000f8ec0ff */
[----:B------:R-:W-:Y:S02]  /*1620*/  ULOP3.LUT UR30, UR30, 0x3, URZ, 0xc0, !UPT ;  /* 0x000000031e1e7892 */ /* 0x000fe4000f8ec0ff */
[----:B------:R-:W-:Y:S02]  /*1630*/  ULOP3.LUT UR15, UR15, 0x200, URZ, 0xc0, !UPT ;  /* 0x000002000f0f7892 */ /* 0x000fe4000f8ec0ff */
[----:B------:R-:W-:Y:S02]  /*1640*/  UIADD3 UR4, UPT, UPT, -UR4, URZ, URZ ;  /* 0x000000ff04047290 */ /* 0x000fe4000fffe1ff */
[----:B------:R-:W-:Y:S01]  /*1650*/  UISETP.GE.AND UP6, UPT, UR20, 0x1, UPT ;  /* 0x000000011400788c */ /* 0x000fe2000bfc6270 */
[----:B------:R-:W-:Y:S01]  /*1660*/  UMOV UR50, UR10 ;  /* 0x0000000a00327c82 */ /* 0x000fe20008000000 */
[----:B------:R-:W-:-:S02]  /*1670*/  USHF.L.U32 UR14, UR14, UR7, URZ ;  /* 0x000000070e0e7299 */ /* 0x000fc400080006ff */
[----:B------:R-:W-:Y:S02]  /*1680*/  USHF.L.U32 UR13, UR13, UR6, URZ ;  /* 0x000000060d0d7299 */ /* 0x000fe400080006ff */
[----:B------:R-:W-:Y:S02]  /*1690*/  UIMAD UR49, UR49, UR5, UR10 ;  /* 0x00000005313172a4 */ /* 0x000fe4000f8e020a */
[----:B------:R-:W-:Y:S01]  /*16a0*/  UIMAD UR48, UR48, UR4, UR51 ;  /* 0x00000004303072a4 */ /* 0x000fe2000f8e0233 */
[----:B-1-3--:R-:W-:Y:S11]  /*16b0*/  BRA.U UP4, `(.L_x_18) ;  /* 0x0000000104ac7547 */ /* 0x00aff6000b800000 */
[----:B------:R-:W-:Y:S02]  /*16c0*/  UISETP.NE.AND UP0, UPT, UR48, URZ, UPT ;  /* 0x000000ff3000728c */ /* 0x000fe4000bf05270 */
[----:B------:R-:W-:Y:S02]  /*16d0*/  ULOP3.LUT UR8, UR49, 0x2, URZ, 0x3c, !UPT ;  /* 0x0000000231087892 */ /* 0x000fe4000f8e3cff */
[----:B------:R-:W-:Y:S02]  /*16e0*/  UISETP.GT.U32.AND UP1, UPT, UR49, 0x1, UP0 ;  /* 0x000000013100788c */ /* 0x000fe40008724070 */
[----:B------:R-:W-:Y:S02]  /*16f0*/  UISETP.NE.AND UP2, UPT, UR48, 0x1, UPT ;  /* 0x000000013000788c */ /* 0x000fe4000bf45270 */
[----:B------:R-:W-:Y:S02]  /*1700*/  UISETP.GT.U32.AND UP0, UPT, UR8, 0x1, UP0 ;  /* 0x000000010800788c */ /* 0x000fe40008704070 */
[----:B------:R-:W-:-:S02]  /*1710*/  USEL UR28, URZ, 0x1, UP1 ;  /* 0x00000001ff1c7887 */ /* 0x000fc40008800000 */
[----:B------:R-:W-:Y:S02]  /*1720*/  USEL UR23, URZ, 0x2, UP1 ;  /* 0x00000002ff177887 */ /* 0x000fe40008800000 */
[----:B------:R-:W-:Y:S02]  /*1730*/  UISETP.GT.U32.AND UP1, UPT, UR49, 0x1, UP2 ;  /* 0x000000013100788c */ /* 0x000fe40009724070 */
[----:B------:R-:W-:Y:S02]  /*1740*/  USEL UR7, URZ, 0x4, UP0 ;  /* 0x00000004ff077887 */ /* 0x000fe40008000000 */
[----:B------:R-:W-:Y:S02]  /*1750*/  USEL UR5, URZ, 0x8, UP0 ;  /* 0x00000008ff057887 */ /* 0x000fe40008000000 */
[----:B------:R-:W-:Y:S02]  /*1760*/  UISETP.GT.U32.AND UP0, UPT, UR8, 0x1, UP2 ;  /* 0x000000010800788c */ /* 0x000fe40009704070 */
[----:B------:R-:W-:-:S02]  /*1770*/  USEL UR27, URZ, 0x10, UP1 ;  /* 0x00000010ff1b7887 */ /* 0x000fc40008800000 */
[----:B------:R-:W-:Y:S02]  /*1780*/  USEL UR22, URZ, 0x20, UP1 ;  /* 0x00000020ff167887 */ /* 0x000fe40008800000 */
[----:B------:R-:W-:Y:S02]  /*1790*/  UISETP.NE.AND UP1, UPT, UR48, 0x2, UPT ;  /* 0x000000023000788c */ /* 0x000fe4000bf25270 */
[----:B------:R-:W-:Y:S02]  /*17a0*/  USEL UR6, URZ, 0x40, UP0 ;  /* 0x00000040ff067887 */ /* 0x000fe40008000000 */
[----:B------:R-:W-:Y:S02]  /*17b0*/  USEL UR4, URZ, 0x80, UP0 ;  /* 0x00000080ff047887 */ /* 0x000fe40008000000 */
[----:B------:R-:W-:Y:S02]  /*17c0*/  UISETP.GT.U32.AND UP0, UPT, UR49, 0x1, UP1 ;  /* 0x000000013100788c */ /* 0x000fe40008f04070 */
[----:B------:R-:W-:-:S02]  /*17d0*/  UISETP.NE.AND UP2, UPT, UR48, 0x3, UPT ;  /* 0x000000033000788c */ /* 0x000fc4000bf45270 */
[----:B------:R-:W-:Y:S02]  /*17e0*/  USEL UR25, URZ, 0x100, UP0 ;  /* 0x00000100ff197887 */ /* 0x000fe40008000000 */
[----:B------:R-:W-:Y:S02]  /*17f0*/  USEL UR21, URZ, 0x200, UP0 ;  /* 0x00000200ff157887 */ /* 0x000fe40008000000 */
[----:B------:R-:W-:Y:S02]  /*1800*/  UISETP.GT.U32.AND UP0, UPT, UR49, 0x1, UP2 ;  /* 0x000000013100788c */ /* 0x000fe40009704070 */
[----:B------:R-:W-:Y:S02]  /*1810*/  UIADD3 UR25, UPT, UPT, UR25, UR27, UR28 ;  /* 0x0000001b19197290 */ /* 0x000fe4000fffe01c */
[----:B------:R-:W-:Y:S02]  /*1820*/  USEL UR24, URZ, 0x1000, UP0 ;  /* 0x00001000ff187887 */ /* 0x000fe40008000000 */
[----:B------:R-:W-:-:S02]  /*1830*/  USEL UR9, URZ, 0x2000, UP0 ;  /* 0x00002000ff097887 */ /* 0x000fc40008000000 */
[----:B------:R-:W-:Y:S02]  /*1840*/  UIADD3 UR23, UPT, UPT, UR23, UR24, UR25 ;  /* 0x0000001817177290 */ /* 0x000fe4000fffe019 */
[----:B------:R-:W-:Y:S02]  /*1850*/  UISETP.GT.U32.AND UP1, UPT, UR8, 0x1, UP1 ;  /* 0x000000010800788c */ /* 0x000fe40008f24070 */
[----:B------:R-:W-:Y:S02]  /*1860*/  UIADD3 UR21, UPT, UPT, UR21, UR22, UR23 ;  /* 0x0000001615157290 */ /* 0x000fe4000fffe017 */
[----:B------:R-:W-:Y:S02]  /*1870*/  UISETP.GT.U32.AND UP0, UPT, UR8, 0x1, UP2 ;  /* 0x000000010800788c */ /* 0x000fe40009704070 */
[----:B------:R-:W-:Y:S02]  /*1880*/  USEL UR8, URZ, 0x400, UP1 ;  /* 0x00000400ff087887 */ /* 0x000fe40008800000 */
[----:B------:R-:W-:-:S02]  /*1890*/  UIADD3 UR9, UPT, UPT, UR7, UR9, UR21 ;  /* 0x0000000907097290 */ /* 0x000fc4000fffe015 */
[----:B------:R-:W-:Y:S02]  /*18a0*/  USEL UR7, URZ, 0x4000, UP0 ;  /* 0x00004000ff077887 */ /* 0x000fe40008000000 */
[----:B------:R-:W-:Y:S02]  /*18b0*/  UIADD3 UR9, UPT, UPT, UR8, UR6, UR9 ;  /* 0x0000000608097290 */ /* 0x000fe4000fffe009 */
[----:B------:R-:W-:Y:S02]  /*18c0*/  ULOP3.LUT UR6, UR49, 0xfffffffe, URZ, 0xc0, !UPT ;  /* 0xfffffffe31067892 */ /* 0x000fe4000f8ec0ff */
[----:B------:R-:W-:Y:S02]  /*18d0*/  USEL UR8, URZ, 0x800, UP1 ;  /* 0x00000800ff087887 */ /* 0x000fe40008800000 */
[----:B------:R-:W-:Y:S02]  /*18e0*/  UIADD3 UR5, UPT, UPT, UR5, UR7, UR9 ;  /* 0x0000000705057290 */ /* 0x000fe4000fffe009 */
[----:B------:R-:W-:-:S02]  /*18f0*/  ULEA UR6, UR48, UR6, 0x2 ;  /* 0x0000000630067291 */ /* 0x000fc4000f8e10ff */
[----:B------:R-:W-:Y:S02]  /*1900*/  USEL UR7, URZ, 0x8000, UP0 ;  /* 0x00008000ff077887 */ /* 0x000fe40008000000 */
[----:B------:R-:W-:-:S03]  /*1910*/  UIADD3 UR5, UPT, UPT, UR8, UR4, UR5 ;  /* 0x0000000408057290 */ /* 0x000fc6000fffe005 */
[----:B------:R-:W-:Y:S01]  /*1920*/  UMOV UR4, 0x3 ;  /* 0x0000000300047882 */ /* 0x000fe20000000000 */
[----:B------:R-:W-:Y:S02]  /*1930*/  UIADD3 UR5, UPT, UPT, UR5, UR7, URZ ;  /* 0x0000000705057290 */ /* 0x000fe4000fffe0ff */
[----:B------:R-:W-:-:S04]  /*1940*/  USHF.L.U32 UR4, UR4, UR6, URZ ;  /* 0x0000000604047299 */ /* 0x000fc800080006ff */
[----:B------:R-:W-:Y:S02]  /*1950*/  MOV R3, UR5 ;  /* 0x0000000500037c02 */ /* 0x000fe40008000f00 */
[----:B------:R-:W-:Y:S02]  /*1960*/  MOV R2, UR4 ;  /* 0x0000000400027c02 */ /* 0x000fe40008000f00 */
.L_x_18:
[----:B------:R-:W-:Y:S05]  /*1970*/  BRA.U !UP6, `(.L_x_19) ;  /* 0x000000010eb87547 */ /* 0x000fea000b800000 */
[----:B------:R-:W1:Y:S01]  /*1980*/  LDCU.128 UR4, c[0x0][0xb10] ;  /* 0x00016200ff0477ac */ /* 0x000e620008000c00 */
[----:B------:R-:W2:Y:S01]  /*1990*/  LDCU UR23, c[0x0][0x370] ;  /* 0x00006e00ff1777ac */ /* 0x000ea20008000800 */
[----:B------:R-:W3:Y:S01]  /*19a0*/  LDCU UR22, c[0x0][0x374] ;  /* 0x00006e80ff1677ac */ /* 0x000ee20008000800 */
[----:B------:R-:W4:Y:S01]  /*19b0*/  LDCU UR50, c[0x0][0xb0c] ;  /* 0x00016180ff3277ac */ /* 0x000f220008000800 */
[----:B------:R-:W2:Y:S01]  /*19c0*/  LDCU UR21, c[0x0][0xb20] ;  /* 0x00016400ff1577ac */ /* 0x000ea20008000800 */
[----:B------:R-:W2:Y:S01]  /*19d0*/  LDCU.64 UR8, c[0x0][0xb28] ;  /* 0x00016500ff0877ac */ /* 0x000ea20008000a00 */
[----:B-1----:R-:W-:Y:S02]  /*19e0*/  UISETP.NE.AND UP0, UPT, UR6, 0x1, UPT ;  /* 0x000000010600788c */ /* 0x002fe4000bf05270 */
[----:B---3--:R-:W-:Y:S02]  /*19f0*/  UIMAD.WIDE.U32 UR28, UR22, UR7, URZ ;  /* 0x00000007161c72a5 */ /* 0x008fe4000f8e00ff */
[----:B------:R-:W-:-:S02]  /*1a00*/  UISETP.NE.AND UP2, UPT, UR20, 0x1, UPT ;  /* 0x000000011400788c */ /* 0x000fc4000bf45270 */
[----:B----4-:R-:W-:Y:S02]  /*1a10*/  UISETP.NE.AND UP1, UPT, UR50, 0x1, UPT ;  /* 0x000000013200788c */ /* 0x010fe4000bf25270 */
[----:B------:R-:W-:Y:S02]  /*1a20*/  UIMAD.WIDE.U32 UR32, UR51, UR7, URZ ;  /* 0x00000007332072a5 */ /* 0x000fe4000f8e00ff */
[----:B--2---:R-:W-:Y:S01]  /*1a30*/  UIMAD.WIDE.U32 UR24, UR23, UR4, URZ ;  /* 0x00000004171872a5 */ /* 0x004fe2000f8e00ff */
[----:B------:R-:W-:Y:S01]  /*1a40*/  UMOV UR7, UR29 ;  /* 0x0000001d00077c82 */ /* 0x000fe20008000000 */
[----:B------:R-:W-:Y:S02]  /*1a50*/  UIMAD.WIDE.U32 UR28, UR10, UR4, URZ ;  /* 0x000000040a1c72a5 */ /* 0x000fe4000f8e00ff */
[----:B------:R-:W-:-:S03]  /*1a60*/  @UP0 USHF.R.U32.HI UR22, URZ, UR21, UR7 ;  /* 0x00000015ff160299 */ /* 0x000fc60008011607 */
[----:B------:R-:W-:Y:S02]  /*1a70*/  @UP1 USHF.R.U32.HI UR23, URZ, UR5, UR25 ;  /* 0x00000005ff171299 */ /* 0x000fe40008011619 */
[----:B------:R-:W-:Y:S02]  /*1a80*/  UIMAD.WIDE.U32 UR24, UR22, UR8, URZ ;  /* 0x00000008161872a5 */ /* 0x000fe4000f8e00ff */
[----:B------:R-:W-:Y:S02]  /*1a90*/  USHF.R.U32.HI UR33, URZ, UR21, UR33 ;  /* 0x00000015ff217299 */ /* 0x000fe40008011621 */
[----:B------:R-:W-:Y:S02]  /*1aa0*/  UIMAD.WIDE.U32 UR34, UR23, UR8, URZ ;  /* 0x00000008172272a5 */ /* 0x000fe4000f8e00ff */
[----:B------:R-:W-:Y:S02]  /*1ab0*/  @UP2 USHF.R.U32.HI UR22, URZ, UR9, UR25 ;  /* 0x00000009ff162299 */ /* 0x000fe40008011619 */
[----:B------:R-:W-:-:S02]  /*1ac0*/  USHF.R.U32.HI UR29, URZ, UR5, UR29 ;  /* 0x00000005ff1d7299 */ /* 0x000fc4000801161d */
[----:B------:R-:W-:Y:S02]  /*1ad0*/  USEL UR33, UR51, UR33, !UP0 ;  /* 0x0000002133217287 */ /* 0x000fe4000c000000 */
[----:B------:R-:W-:Y:S02]  /*1ae0*/  @UP2 USHF.R.U32.HI UR23, URZ, UR9, UR35 ;  /* 0x00000009ff172299 */ /* 0x000fe40008011623 */
[----:B------:R-:W-:Y:S02]  /*1af0*/  UIMAD UR22, UR22, UR20, URZ ;  /* 0x00000014161672a4 */ /* 0x000fe4000f8e02ff */
[----:B------:R-:W-:Y:S02]  /*1b00*/  USEL UR29, UR10, UR29, !UP1 ;  /* 0x0000001d0a1d7287 */ /* 0x000fe4000c800000 */
[----:B------:R-:W-:Y:S02]  /*1b10*/  UIMAD UR4, UR23, UR20, URZ ;  /* 0x00000014170472a4 */ /* 0x000fe4000f8e02ff */
[----:B------:R-:W-:-:S02]  /*1b20*/  UISETP.GE.AND UP0, UPT, UR33, UR22, UPT ;  /* 0x000000162100728c */ /* 0x000fc4000bf06270 */
[----:B------:R-:W-:Y:S02]  /*1b30*/  UIMAD.WIDE.U32 UR34, UR33, UR8, URZ ;  /* 0x00000008212272a5 */ /* 0x000fe4000f8e00ff */
[----:B------:R-:W-:Y:S02]  /*1b40*/  UISETP.GE.OR UP0, UPT, UR29, UR4, UP0 ;  /* 0x000000041d00728c */ /* 0x000fe40008706670 */
[----:B------:R-:W-:Y:S02]  /*1b50*/  USHF.R.U32.HI UR4, URZ, UR9, UR35 ;  /* 0x00000009ff047299 */ /* 0x000fe40008011623 */
[----:B------:R-:W-:Y:S02]  /*1b60*/  UIMAD.WIDE.U32 UR24, UR29, UR8, URZ ;  /* 0x000000081d1872a5 */ /* 0x000fe4000f8e00ff */
[----:B------:R-:W-:Y:S02]  /*1b70*/  USEL UR4, UR33, UR4, !UP2 ;  /* 0x0000000421047287 */ /* 0x000fe4000d000000 */
[----:B------:R-:W-:-:S02]  /*1b80*/  UIADD3 UR5, UPT, UPT, -UR33, URZ, URZ ;  /* 0x000000ff21057290 */ /* 0x000fc4000fffe1ff */
[----:B------:R-:W-:Y:S02]  /*1b90*/  UIADD3 UR8, UPT, UPT, -UR4, URZ, URZ ;  /* 0x000000ff04087290 */ /* 0x000fe4000fffe1ff */
[----:B------:R-:W-:Y:S02]  /*1ba0*/  @!UP0 USHF.R.U32.HI UR9, URZ, UR9, UR25 ;  /* 0x00000009ff098299 */ /* 0x000fe40008011619 */
[----:B------:R-:W-:Y:S02]  /*1bb0*/  UIMAD UR8, UR20, UR8, UR33 ;  /* 0x00000008140872a4 */ /* 0x000fe4000f8e0221 */
[----:B------:R-:W-:Y:S02]  /*1bc0*/  @!UP0 USEL UR9, UR29, UR9, !UP2 ;  /* 0x000000091d098287 */ /* 0x000fe4000d000000 */
[----:B------:R-:W-:Y:S02]  /*1bd0*/  UIADD3 UR7, UPT, UPT, -UR29, URZ, URZ ;  /* 0x000000ff1d077290 */ /* 0x000fe4000fffe1ff */
[----:B------:R-:W-:-:S02]  /*1be0*/  @!UP0 UIMAD UR8, UR8, UR23, UR9 ;  /* 0x00000017080882a4 */ /* 0x000fc4000f8e0209 */
[----:B------:R-:W-:Y:S02]  /*1bf0*/  @!UP0 UIADD3 UR4, UPT, UPT, UR4, -UR9, URZ ;  /* 0x8000000904048290 */ /* 0x000fe4000fffe0ff */
[----:B------:R-:W-:Y:S02]  /*1c00*/  UIMAD UR5, UR6, UR5, UR51 ;  /* 0x00000005060572a4 */ /* 0x000fe4000f8e0233 */
[----:B------:R-:W-:Y:S02]  /*1c10*/  @!UP0 UIMAD UR33, UR4, UR20, UR29 ;  /* 0x00000014042182a4 */ /* 0x000fe4000f8e021d */
[----:B------:R-:W-:Y:S01]  /*1c20*/  UIMAD UR7, UR50, UR7, UR10 ;  /* 0x00000007320772a4 */ /* 0x000fe2000f8e020a */
[----:B------:R-:W-:Y:S01]  /*1c30*/  @!UP0 UMOV UR29, UR8 ;  /* 0x00000008001d8c82 */ /* 0x000fe20008000000 */
[----:B------:R-:W-:Y:S02]  /*1c40*/  UIMAD UR51, UR33, UR6, UR5 ;  /* 0x00000006213372a4 */ /* 0x000fe4000f8e0205 */
[----:B------:R-:W-:-:S12]  /*1c50*/  UIMAD UR50, UR29, UR50, UR7 ;  /* 0x000000321d3272a4 */ /* 0x000fd8000f8e0207 */
.L_x_19:
[----:B------:R-:W-:-:S09]  /*1c60*/  UISETP.NE.AND UP0, UPT, UR19, 0x1, UPT ;  /* 0x000000011300788c */ /* 0x000fd2000bf05270 */
[----:B------:R-:W-:Y:S05]  /*1c70*/  BRA.U UP0, `(.L_x_20) ;  /* 0x0000000100407547 */ /* 0x000fea000b800000 */
[----:B------:R-:W1:Y:S01]  /*1c80*/  LDCU.128 UR4, c[0x0][0xb10] ;  /* 0x00016200ff0477ac */ /* 0x000e620008000c00 */
[----:B------:R-:W2:Y:S01]  /*1c90*/  LDCU UR9, c[0x0][0xb0c] ;  /* 0x00016180ff0977ac */ /* 0x000ea20008000800 */
[----:B------:R-:W3:Y:S01]  /*1ca0*/  LDCU UR8, c[0x0][0xb20] ;  /* 0x00016400ff0877ac */ /* 0x000ee20008000800 */
[----:B-1----:R-:W-:Y:S02]  /*1cb0*/  UIMAD.WIDE.U32 UR22, UR50, UR4, URZ ;  /* 0x00000004321672a5 */ /* 0x002fe4000f8e00ff */
[----:B------:R-:W-:Y:S02]  /*1cc0*/  UIMAD.WIDE.U32 UR20, UR51, UR7, URZ ;  /* 0x00000007331472a5 */ /* 0x000fe4000f8e00ff */
[----:B--2---:R-:W-:Y:S02]  /*1cd0*/  UISETP.NE.AND UP1, UPT, UR9, 0x1, UPT ;  /* 0x000000010900788c */ /* 0x004fe4000bf25270 */
[----:B------:R-:W-:Y:S01]  /*1ce0*/  UISETP.NE.AND UP0, UPT, UR6, 0x1, UPT ;  /* 0x000000010600788c */ /* 0x000fe2000bf05270 */
[----:B------:R-:W-:Y:S01]  /*1cf0*/  UMOV UR7, UR23 ;  /* 0x0000001700077c82 */ /* 0x000fe20008000000 */
[----:B---3--:R-:W-:-:S02]  /*1d00*/  USHF.R.U32.HI UR8, URZ, UR8, UR21 ;  /* 0x00000008ff087299 */ /* 0x008fc40008011615 */
[----:B------:R-:W-:Y:S02]  /*1d10*/  USHF.R.U32.HI UR5, URZ, UR5, UR7 ;  /* 0x00000005ff057299 */ /* 0x000fe40008011607 */
[----:B------:R-:W-:Y:S02]  /*1d20*/  USEL UR8, UR51, UR8, !UP0 ;  /* 0x0000000833087287 */ /* 0x000fe4000c000000 */
[----:B------:R-:W-:-:S04]  /*1d30*/  USEL UR5, UR50, UR5, !UP1 ;  /* 0x0000000532057287 */ /* 0x000fc8000c800000 */
[----:B------:R-:W-:Y:S02]  /*1d40*/  UIADD3 UR4, UPT, UPT, -UR8, UR5, URZ ;  /* 0x0000000508047290 */ /* 0x000fe4000fffe1ff */
[----:B------:R-:W-:Y:S02]  /*1d50*/  UIADD3 UR5, UPT, UPT, UR8, -UR5, URZ ;  /* 0x8000000508057290 */ /* 0x000fe4000fffe0ff */
[----:B------:R-:W-:Y:S02]  /*1d60*/  UIMAD UR51, UR4, UR6, UR51 ;  /* 0x00000006043372a4 */ /* 0x000fe4000f8e0233 */
[----:B------:R-:W-:-:S12]  /*1d70*/  UIMAD UR50, UR5, UR9, UR50 ;  /* 0x00000009053272a4 */ /* 0x000fd8000f8e0232 */
.L_x_20:
[----:B------:R-:W-:-:S09]  /*1d80*/  UISETP.EQ.U32.AND UP0, UPT, UR12, 0x1, UPT ;  /* 0x000000010c00788c */ /* 0x000fd2000bf02070 */
[----:B------:R-:W-:Y:S05]  /*1d90*/  BRA.U !UP0, `(.L_x_21) ;  /* 0x00000001080c7547 */ /* 0x000fea000b800000 */
[----:B------:R-:W-:Y:S01]  /*1da0*/  UCGABAR_WAIT ;  /* 0x0000000000007dc7 */ /* 0x000fe20008000000 */
[----:B------:R-:W-:Y:S01]  /*1db0*/  CCTL.IVALL ;  /* 0x00000000ff00798f */ /* 0x000fe20002000000 */
[----:B------:R-:W-:Y:S05]  /*1dc0*/  BRA `(.L_x_22) ;  /* 0x0000000000047947 */ /* 0x000fea0003800000 */
.L_x_21:
[----:B------:R-:W-:Y:S06]  /*1dd0*/  BAR.SYNC.DEFER_BLOCKING 0x0 ;  /* 0x0000000000007b1d */ /* 0x000fec0000010000 */
.L_x_22:
[----:B------:R-:W-:Y:S05]  /*1de0*/  BRA.U UP5, `(.L_x_23) ;  /* 0x0000002505f07547 */ /* 0x000fea000b800000 */
[----:B------:R-:W1:Y:S01]  /*1df0*/  LDCU UR6, c[0x0][0x38c] ;  /* 0x00007180ff0677ac */ /* 0x000e620008000800 */
[----:B------:R-:W-:Y:S01]  /*1e00*/  PLOP3.LUT P1, PT, PT, PT, UP3, 0x80, 0x8 ;  /* 0x000000000008781c */ /* 0x000fe20003f2f038 */
[----:B------:R-:W-:Y:S01]  /*1e10*/  IMAD.MOV.U32 R12, RZ, RZ, 0x1 ;  /* 0x00000001ff0c7424 */ /* 0x000fe200078e00ff */
[----:B------:R-:W-:Y:S01]  /*1e20*/  ISETP.NE.AND P2, PT, R0, RZ, P3 ;  /* 0x000000ff0000720c */ /* 0x000fe20001f45270 */
[----:B------:R-:W-:Y:S01]  /*1e30*/  USHF.L.U32 UR5, UR10, 0x5, URZ ;  /* 0x000000050a057899 */ /* 0x000fe200080006ff */
[----:B------:R-:W-:Y:S01]  /*1e40*/  PLOP3.LUT P1, PT, P1, PT, PT, 0x8, 0x80 ;  /* 0x000000000080781c */ /* 0x000fe20000f2e170 */
[----:B------:R-:W-:Y:S01]  /*1e50*/  USHF.L.U32 UR4, UR10, 0x7, URZ ;  /* 0x000000070a047899 */ /* 0x000fe200080006ff */
[----:B------:R-:W-:Y:S01]  /*1e60*/  CS2R R10, SRZ ;  /* 0x00000000000a7805 */ /* 0x000fe2000001ff00 */
[----:B------:R-:W-:Y:S01]  /*1e70*/  UMOV UR17, 0x400 ;  /* 0x0000040000117882 */ /* 0x000fe20000000000 */
[----:B------:R-:W-:Y:S01]  /*1e80*/  UISETP.NE.AND UP1, UPT, UR11, URZ, UPT ;  /* 0x000000ff0b00728c */ /* 0x000fe2000bf25270 */
[----:B------:R-:W-:Y:S01]  /*1e90*/  IMAD.MOV.U32 R9, RZ, RZ, RZ ;  /* 0x000000ffff097224 */ /* 0x000fe200078e00ff */
[----:B------:R-:W-:Y:S01]  /*1ea0*/  ULEA UR17, UR54, UR17, 0x18 ;  /* 0x0000001136117291 */ /* 0x000fe2000f8ec0ff */
[----:B------:R-:W-:Y:S01]  /*1eb0*/  IMAD.MOV.U32 R8, RZ, RZ, 0x1 ;  /* 0x00000001ff087424 */ /* 0x000fe200078e00ff */
[----:B------:R-:W-:-:S02]  /*1ec0*/  ULOP3.LUT UR5, UR5, 0x20, URZ, 0xc0, !UPT ;  /* 0x0000002005057892 */ /* 0x000fc4000f8ec0ff */
[----:B------:R-:W-:Y:S01]  /*1ed0*/  ULOP3.LUT UR4, UR4, 0x80, URZ, 0xc0, !UPT ;  /* 0x0000008004047892 */ /* 0x000fe2000f8ec0ff */
[----:B------:R-:W2:Y:S01]  /*1ee0*/  LDCU UR19, c[0x0][0x370] ;  /* 0x00006e00ff1377ac */ /* 0x000ea20008000800 */
[----:B-1----:R-:W-:Y:S02]  /*1ef0*/  UIADD3 UR7, UPT, UPT, UR6, 0x1f, URZ ;  /* 0x0000001f06077890 */ /* 0x002fe4000fffe0ff */
[----:B------:R-:W-:Y:S02]  /*1f00*/  UIADD3 UR20, UPT, UPT, UR6, 0x3e, URZ ;  /* 0x0000003e06147890 */ /* 0x000fe4000fffe0ff */
[----:B------:R-:W-:Y:S02]  /*1f10*/  USHF.R.S32.HI UR21, URZ, 0x1f, UR7 ;  /* 0x0000001fff157899 */ /* 0x000fe40008011407 */
[----:B------:R-:W-:Y:S02]  /*1f20*/  UIADD3 UR6, UPT, UPT, UR6, -0x1, URZ ;  /* 0xffffffff06067890 */ /* 0x000fe4000fffe0ff */
[----:B------:R-:W-:-:S02]  /*1f30*/  ULEA.HI UR21, UR21, UR7, URZ, 0x5 ;  /* 0x0000000715157291 */ /* 0x000fc4000f8f28ff */
[----:B------:R-:W-:Y:S02]  /*1f40*/  UISETP.GE.U32.AND UP2, UPT, UR6, -0x3f, UPT ;  /* 0xffffffc10600788c */ /* 0x000fe4000bf46070 */
[----:B------:R-:W-:Y:S01]  /*1f50*/  USHF.R.S32.HI UR21, URZ, 0x5, UR21 ;  /* 0x00000005ff157899 */ /* 0x000fe20008011415 */
[----:B------:R-:W1:Y:S03]  /*1f60*/  LDCU.64 UR22, c[0x0][0x348] ;  /* 0x00006900ff1677ac */ /* 0x000e660008000a00 */
[----:B------:R-:W-:Y:S01]  /*1f70*/  UISETP.LT.U32.AND UP0, UPT, UR21, 0x29, UPT ;  /* 0x000000291500788c */ /* 0x000fe2000bf01070 */
[----:B------:R-:W3:Y:S03]  /*1f80*/  LDCU UR18, c[0x0][0x374] ;  /* 0x00006e80ff1277ac */ /* 0x000ee60008000800 */
[----:B------:R-:W-:-:S02]  /*1f90*/  USEL UR41, UR21, 0x29, UP0 ;  /* 0x0000002915297887 */ /* 0x000fc40008000000 */
[----:B------:R-:W-:Y:S02]  /*1fa0*/  USEL UR26, UR26, 0x2, UP1 ;  /* 0x000000021a1a7887 */ /* 0x000fe40008800000 */
[----:B------:R-:W-:Y:S02]  /*1fb0*/  UIADD3 UR25, UPT, UPT, UR41, -0x1, URZ ;  /* 0xffffffff29197890 */ /* 0x000fe4000fffe0ff */
[----:B------:R-:W-:Y:S02]  /*1fc0*/  @UP2 UIADD3 UR25, UPT, UPT, UR41, URZ, URZ ;  /* 0x000000ff29192290 */ /* 0x000fe4000fffe0ff */
[----:B------:R-:W-:Y:S02]  /*1fd0*/  UIADD3 UR40, UPT, UPT, UR17, 0x4600, UR16 ;  /* 0x0000460011287890 */ /* 0x000fe4000fffe010 */
[----:B------:R-:W-:Y:S02]  /*1fe0*/  UIADD3 UR24, UPT, UPT, UR25, 0x1, URZ ;  /* 0x0000000119187890 */ /* 0x000fe4000fffe0ff */
[----:B------:R-:W-:-:S02]  /*1ff0*/  UIADD3 UR39, UPT, UPT, UR17, 0x2d600, UR15 ;  /* 0x0002d60011277890 */ /* 0x000fc4000fffe00f */
[----:B------:R-:W-:Y:S02]  /*2000*/  ULEA UR31, UR31, UR5, 0x4 ;  /* 0x000000051f1f7291 */ /* 0x000fe4000f8e20ff */
[----:B------:R-:W-:Y:S02]  /*2010*/  ULEA UR30, UR30, UR4, 0x5 ;  /* 0x000000041e1e7291 */ /* 0x000fe4000f8e28ff */
[----:B------:R-:W-:Y:S02]  /*2020*/  UIADD3 UR38, UPT, UPT, UR21, -UR41, URZ ;  /* 0x8000002915267290 */ /* 0x000fe4000fffe0ff */
[----:B------:R-:W-:Y:S01]  /*2030*/  UIADD3 UR25, UPT, UPT, -UR25, URZ, URZ ;  /* 0x000000ff19197290 */ /* 0x000fe2000fffe1ff */
[----:B-123--:R-:W-:-:S11]  /*2040*/  UMOV UR29, URZ ;  /* 0x000000ff001d7c82 */ /* 0x00efd60008000000 */
.L_x_43:
[----:B------:R-:W-:-:S09]  /*2050*/  UISETP.NE.AND UP0, UPT, UR54, URZ, UPT ;  /* 0x000000ff3600728c */ /* 0x000fd2000bf05270 */
[----:B------:R-:W-:Y:S05]  /*2060*/  BRA.U UP0, `(.L_x_24) ;  /* 0x0000000100287547 */ /* 0x000fea000b800000 */
[----:B------:R-:W-:Y:S02]  /*2070*/  LEA R0, R9, UR17, 0x3 ;  /* 0x0000001109007c11 */ /* 0x000fe4000f8e18ff */
[----:B------:R-:W-:-:S04]  /*2080*/  SHF.L.U32 R2, R8, 0x1f, RZ ;  /* 0x0000001f08027819 */ /* 0x000fc800000006ff */
[----:B------:R-:W1:Y:S02]  /*2090*/  SYNCS.PHASECHK.TRANS64.TRYWAIT P0, [R0+URZ+0x320], R2 ;  /* 0x00032002000075a7 */ /* 0x000e6400080011ff */
[----:B-1----:R-:W-:Y:S05]  /*20a0*/  @!P0 BRA `(.L_x_25) ;  /* 0x0000006c00688947 */ /* 0x002fea0003800000 */
.L_x_151:
[----:B------:R-:W-:Y:S01]  /*20b0*/  VIADD R9, R9, 0x1 ;  /* 0x0000000109097836 */ /* 0x000fe20000000000 */
[----:B------:R1:W-:Y:S04]  /*20c0*/  SYNCS.ARRIVE.TRANS64.A1T0 RZ, [R0+URZ+0x310], RZ ;  /* 0x000310ff00ff79a7 */ /* 0x0003e800081000ff */
[----:B------:R-:W-:-:S04]  /*20d0*/  ISETP.NE.AND P0, PT, R9, 0x2, PT ;  /* 0x000000020900780c */ /* 0x000fc80003f05270 */
[----:B------:R-:W-:Y:S02]  /*20e0*/  SEL R9, R9, RZ, P0 ;  /* 0x000000ff09097207 */ /* 0x000fe40000000000 */
[----:B-1----:R-:W-:-:S04]  /*20f0*/  SEL R0, RZ, 0x1, P0 ;  /* 0x00000001ff007807 */ /* 0x002fc80000000000 */
[----:B------:R-:W-:-:S07]  /*2100*/  LOP3.LUT R8, R8, R0, RZ, 0x3c, !PT ;  /* 0x0000000008087212 */ /* 0x000fce00078e3cff */
.L_x_24:
[----:B------:R-:W-:Y:S01]  /*2110*/  UISETP.GE.U32.AND UP0, UPT, UR20, 0x3f, UPT ;  /* 0x0000003f1400788c */ /* 0x000fe2000bf06070 */
[----:B------:R-:W-:Y:S01]  /*2120*/  SHF.L.U32 R0, R12, 0x1f, RZ ;  /* 0x0000001f0c007819 */ /* 0x000fe200000006ff */
[----:B------:R-:W-:Y:S02]  /*2130*/  ULEA.HI UR35, UR50, UR50, URZ, 0x1 ;  /* 0x0000003232237291 */ /* 0x000fe4000f8f08ff */
[----:B------:R-:W-:Y:S02]  /*2140*/  ULEA UR4, UR29, UR17, 0x3 ;  /* 0x000000111d047291 */ /* 0x000fe4000f8e18ff */
[----:B------:R-:W-:Y:S02]  /*2150*/  USHF.L.U32 UR35, UR35, 0x7, URZ ;  /* 0x0000000723237899 */ /* 0x000fe400080006ff */
[----:B------:R-:W-:Y:S02]  /*2160*/  ULEA UR11, UR51, UR31, 0x6 ;  /* 0x0000001f330b7291 */ /* 0x000fe4000f8e30ff */
[----:B------:R-:W-:-:S03]  /*2170*/  ULOP3.LUT UR35, UR35, 0xffffff00, URZ, 0xc0, !UPT ;  /* 0xffffff0023237892 */ /* 0x000fc6000f8ec0ff */
[----:B------:R1:W2:Y:S01]  /*2180*/  SYNCS.PHASECHK.TRANS64.TRYWAIT P0, [UR4+0x148], R0 ;  /* 0x00014800ff0075a7 */ /* 0x0002a20008001104 */
[----:B------:R-:W-:Y:S01]  /*2190*/  UIADD3 UR35, UPT, UPT, UR30, UR35, URZ ;  /* 0x000000231e237290 */ /* 0x000fe2000fffe0ff */
[----:B------:R-:W-:Y:S01]  /*21a0*/  UMOV UR4, URZ ;  /* 0x000000ff00047c82 */ /* 0x000fe20008000000 */
[----:B------:R-:W-:Y:S10]  /*21b0*/  BRA.U !UP0, `(.L_x_26) ;  /* 0x0000000108c87547 */ /* 0x000ff4000b800000 */
[----:B------:R-:W-:Y:S01]  /*21c0*/  UMOV UR5, UR25 ;  /* 0x0000001900057c82 */ /* 0x000fe20008000000 */
[----:B------:R-:W-:Y:S01]  /*21d0*/  UMOV UR50, UR29 ;  /* 0x0000001d00327c82 */ /* 0x000fe20008000000 */
[----:B------:R-:W-:-:S05]  /*21e0*/  UMOV UR34, URZ ;  /* 0x000000ff00227c82 */ /* 0x000fca0008000000 */
.L_x_32:
[----:B------:R-:W-:Y:S01]  /*21f0*/  ULEA UR33, UR50, UR17, 0x3 ;  /* 0x0000001132217291 */ /* 0x000fe2000f8e18ff */
[----:B--2---:R-:W-:Y:S01]  /*2200*/  @P3 MOV R2, 0x2800 ;  /* 0x0000280000023802 */ /* 0x004fe20000000f00 */
[----:B--234-:R-:W-:Y:S10]  /*2210*/  @P0 BRA `(.L_x_27) ;  /* 0x00000000000c0947 */ /* 0x01cff40003800000 */
[----:B------:R-:W-:-:S04]  /*2220*/  SHF.L.U32 R3, R12, 0x1f, RZ ;  /* 0x0000001f0c037819 */ /* 0x000fc800000006ff */
[----:B------:R-:W2:Y:S02]  /*2230*/  SYNCS.PHASECHK.TRANS64.TRYWAIT P0, [UR33+0x148], R3 ;  /* 0x00014803ff0075a7 */ /* 0x000ea40008001121 */
[----:B--2---:R-:W-:Y:S05]  /*2240*/  @!P0 BRA `(.L_x_28) ;  /* 0x0000006c00148947 */ /* 0x004fea0003800000 */
.L_x_27:
[----:B------:R2:W-:Y:S01]  /*2250*/  @P3 SYNCS.ARRIVE.TRANS64 RZ, [UR33], R2 ;  /* 0x00000002ffff39a7 */ /* 0x0005e20008000021 */
[----:B------:R-:W-:Y:S02]  /*2260*/  ULOP3.LUT UR4, UR26, 0x2, URZ, 0xfc, !UPT ;  /* 0x000000021a047892 */ /* 0x000fe4000f8efcff */
[----:B------:R-:W-:Y:S02]  /*2270*/  UIADD3 UR5, UPT, UPT, UR5, 0x1, URZ ;  /* 0x0000000105057890 */ /* 0x000fe4000fffe0ff */
[----:B------:R-:W-:Y:S02]  /*2280*/  UISETP.NE.AND UP0, UPT, UR4, 0x2, UPT ;  /* 0x000000020400788c */ /* 0x000fe4000bf05270 */
[----:B------:R-:W-:-:S07]  /*2290*/  UISETP.NE.AND UP2, UPT, UR5, 0x1, UPT ;  /* 0x000000010500788c */ /* 0x000fce000bf45270 */
[----:B------:R-:W-:Y:S05]  /*22a0*/  BRA.U UP0, `(.L_x_29) ;  /* 0x0000000100047547 */ /* 0x000fea000b800000 */
[----:B------:R-:W-:Y:S05]  /*22b0*/  BPT.TRAP 0x1 ;  /* 0x000000040000795c */ /* 0x000fea0000300000 */
.L_x_29:
[----:B------:R-:W-:Y:S04]  /*22c0*/  BSSY.RECONVERGENT B0, `(.L_x_30) ;  /* 0x0000003000007945 */ /* 0x000fe80003800200 */
[----:B------:R-:W-:Y:S05]  /*22d0*/  @!P2 BRA `(.L_x_31) ;  /* 0x000000000004a947 */ /* 0x000fea0003800000 */
[----:B------:R-:W-:Y:S05]  /*22e0*/  BPT.TRAP 0x1 ;  /* 0x000000040000795c */ /* 0x000fea0000300000 */
.L_x_31:
[----:B------:R-:W-:Y:S05]  /*22f0*/  BSYNC.RECONVERGENT B0 ;  /* 0x0000000000007941 */ /* 0x000fea0003800200 */
.L_x_30:
[----:B------:R-:W-:Y:S02]  /*2300*/  UIADD3 UR29, UPT, UPT, UR50, 0x1, URZ ;  /* 0x00000001321d7890 */ /* 0x000fe4000fffe0ff */
[----:B------:R-:W-:Y:S02]  /*2310*/  ULEA UR32, UR50, UR16, 0xc ;  /* 0x0000001032207291 */ /* 0x000fe4000f8e60ff */
[----:B------:R-:W-:Y:S02]  /*2320*/  UISETP.NE.AND UP0, UPT, UR29, 0x29, UPT ;  /* 0x000000291d00788c */ /* 0x000fe4000bf05270 */
[----:B------:R-:W-:Y:S02]  /*2330*/  UIADD3 UR46, UP1, UPT, UR22, 0x80, URZ ;  /* 0x00000080162e7890 */ /* 0x000fe4000ff3e0ff */
[----:B------:R-:W-:Y:S02]  /*2340*/  USEL UR6, URZ, 0x1, UP0 ;  /* 0x00000001ff067887 */ /* 0x000fe40008000000 */
[----:B------:R-:W-:-:S02]  /*2350*/  USEL UR29, UR29, URZ, UP0 ;  /* 0x000000ff1d1d7287 */ /* 0x000fc40008000000 */
[----:B------:R-:W-:Y:S02]  /*2360*/  ULEA UR8, UR50, UR15, 0xa ;  /* 0x0000000f32087291 */ /* 0x000fe4000f8e50ff */
[----:B------:R-:W-:Y:S01]  /*2370*/  UIADD3 UR44, UP0, UPT, UR22, 0x180, URZ ;  /* 0x00000180162c7890 */ /* 0x000fe2000ff1e0ff */
[----:B------:R-:W-:Y:S01]  /*2380*/  LOP3.LUT R12, R12, UR6, RZ, 0x3c, !PT ;  /* 0x000000060c0c7c12 */ /* 0x000fe2000f8e3cff */
[----:B------:R-:W-:Y:S02]  /*2390*/  ULEA UR4, UR29, UR17, 0x3 ;  /* 0x000000111d047291 */ /* 0x000fe4000f8e18ff */
[----:B------:R-:W-:Y:S01]  /*23a0*/  ULOP3.LUT UR33, UR33, 0xfefffff8, URZ, 0xc0, !UPT ;  /* 0xfefffff821217892 */ /* 0x000fe2000f8ec0ff */
[----:B-1----:R-:W-:Y:S01]  /*23b0*/  SHF.L.U32 R0, R12, 0x1f, RZ ;  /* 0x0000001f0c007819 */ /* 0x002fe200000006ff */
[----:B------:R-:W-:Y:S02]  /*23c0*/  UIADD3.X UR47, UPT, UPT, URZ, UR23, URZ, UP1, !UPT ;  /* 0x00000017ff2f7290 */ /* 0x000fe40008ffe4ff */
[----:B------:R-:W-:-:S02]  /*23d0*/  UIADD3 UR32, UPT, UPT, UR17, 0x4600, UR32 ;  /* 0x0000460011207890 */ /* 0x000fc4000fffe020 */
[----:B------:R-:W-:Y:S01]  /*23e0*/  UPRMT UR7, URZ, 0x5410, UR14 ;  /* 0x00005410ff077896 */ /* 0x000fe2000800000e */
[----:B------:R3:W4:Y:S01]  /*23f0*/  SYNCS.PHASECHK.TRANS64.TRYWAIT P0, [UR4+0x148], R0 ;  /* 0x00014800ff0075a7 */ /* 0x0007220008001104 */
[----:B------:R-:W-:Y:S02]  /*2400*/  UIADD3 UR8, UPT, UPT, UR17, 0x2d600, UR8 ;  /* 0x0002d60011087890 */ /* 0x000fe4000fffe008 */
[----:B------:R-:W-:Y:S02]  /*2410*/  UIADD3.X UR45, UPT, UPT, URZ, UR23, URZ, UP0, !UPT ;  /* 0x00000017ff2d7290 */ /* 0x000fe400087fe4ff */
[----:B------:R-:W-:Y:S01]  /*2420*/  UPRMT UR6, URZ, 0x5410, UR13 ;  /* 0x00005410ff067896 */ /* 0x000fe2000800000d */
[----:B------:R-:W-:Y:S01]  /*2430*/  UMOV UR42, 0x0 ;  /* 0x00000000002a7882 */ /* 0x000fe20000000000 */
[----:B------:R-:W-:Y:S01]  /*2440*/  UMOV UR43, 0x10000000 ;  /* 0x10000000002b7882 */ /* 0x000fe20000000000 */
[----:B------:R-:W-:Y:S01]  /*2450*/  UMOV UR10, UR34 ;  /* 0x00000022000a7c82 */ /* 0x000fe20008000000 */
[----:B------:R-:W-:Y:S01]  /*2460*/  UMOV UR12, UR36 ;  /* 0x00000024000c7c82 */ /* 0x000fe20008000000 */
[----:B------:R-:W-:Y:S01]  /*2470*/  UMOV UR9, UR33 ;  /* 0x0000002100097c82 */ /* 0x000fe20008000000 */
[----:B------:R1:W-:Y:S01]  /*2480*/  UTMALDG.3D.MULTICAST.2CTA [UR32], [UR46], UR7, desc[UR42] ;  /* 0x00002a202e0073b4 */ /* 0x0003e20008211807 */
[----:B------:R-:W-:Y:S01]  /*2490*/  UMOV UR4, UR24 ;  /* 0x0000001800047c82 */ /* 0x000fe20008000000 */
[----:B------:R-:W-:Y:S01]  /*24a0*/  UMOV UR50, UR29 ;  /* 0x0000001d00327c82 */ /* 0x000fe20008000000 */
[----:B------:R3:W-:Y:S01]  /*24b0*/  UTMALDG.3D.MULTICAST.2CTA [UR8], [UR44], UR6, desc[UR42] ;  /* 0x00002a082c0073b4 */ /* 0x0007e20008211806 */
[----:B-1----:R-:W-:Y:S01]  /*24c0*/  UIADD3 UR34, UPT, UPT, UR34, 0x20, URZ ;  /* 0x0000002022227890 */ /* 0x002fe2000fffe0ff */
[----:B------:R-:W-:Y:S11]  /*24d0*/  BRA.U UP2, `(.L_x_32) ;  /* 0xfffffffd02447547 */ /* 0x000ff6000b83ffff */
.L_x_26:
[----:B------:R-:W-:Y:S01]  /*24e0*/  ULEA UR5, UR29, UR17, 0x3 ;  /* 0x000000111d057291 */ /* 0x000fe2000f8e18ff */
[----:B-1-3--:R-:W-:Y:S01]  /*24f0*/  SHF.L.U32 R0, R12, 0x1f, RZ ;  /* 0x0000001f0c007819 */ /* 0x00afe200000006ff */
[----:B------:R-:W-:Y:S01]  /*2500*/  @!P1 SYNCS.ARRIVE.TRANS64.A1T0 RZ, [UR17+0x2a8], RZ ;  /* 0x0002a8ffffff99a7 */ /* 0x000fe20008100011 */
[----:B------:R-:W-:-:S06]  /*2510*/  UISETP.GT.AND UP0, UPT, UR21, UR41, UPT ;  /* 0x000000291500728c */ /* 0x000fcc000bf04270 */
[----:B--2-4-:R1:W2:Y:S03]  /*2520*/  SYNCS.PHASECHK.TRANS64.TRYWAIT P0, [UR5+0x148], R0 ;  /* 0x00014800ff0075a7 */ /* 0x0142a60008001105 */
[----:B------:R-:W-:Y:S05]  /*2530*/  BRA.U !UP0, `(.L_x_33) ;  /* 0x0000000108b87547 */ /* 0x000fea000b800000 */
[----:B------:R-:W-:Y:S01]  /*2540*/  UIADD3 UR6, UPT, UPT, UR38, UR4, URZ ;  /* 0x0000000426067290 */ /* 0x000fe2000fffe0ff */
[----:B------:R-:W-:-:S11]  /*2550*/  UMOV UR50, UR29 ;  /* 0x0000001d00327c82 */ /* 0x000fd60008000000 */
.L_x_39:
[----:B------:R-:W-:Y:S01]  /*2560*/  ULEA UR33, UR50, UR17, 0x3 ;  /* 0x0000001132217291 */ /* 0x000fe2000f8e18ff */
[----:B--2---:R-:W-:Y:S01]  /*2570*/  @P3 MOV R2, 0x2800 ;  /* 0x0000280000023802 */ /* 0x004fe20000000f00 */
[----:B--2-4-:R-:W-:Y:S10]  /*2580*/  @P0 BRA `(.L_x_34) ;  /* 0x00000000000c0947 */ /* 0x014ff40003800000 */
[----:B------:R-:W-:-:S04]  /*2590*/  SHF.L.U32 R3, R12, 0x1f, RZ ;  /* 0x0000001f0c037819 */ /* 0x000fc800000006ff */
[----:B------:R-:W2:Y:S02]  /*25a0*/  SYNCS.PHASECHK.TRANS64.TRYWAIT P0, [UR33+0x148], R3 ;  /* 0x00014803ff0075a7 */ /* 0x000ea40008001121 */
[----:B--2---:R-:W-:Y:S05]  /*25b0*/  @!P0 BRA `(.L_x_35) ;  /* 0x0000006800508947 */ /* 0x004fea0003800000 */
.L_x_34:
[----:B------:R2:W-:Y:S01]  /*25c0*/  @P3 SYNCS.ARRIVE.TRANS64 RZ, [UR33], R2 ;  /* 0x00000002ffff39a7 */ /* 0x0005e20008000021 */
[----:B------:R-:W-:-:S04]  /*25d0*/  ULOP3.LUT UR5, UR26, 0x2, URZ, 0xfc, !UPT ;  /* 0x000000021a057892 */ /* 0x000fc8000f8efcff */
[----:B------:R-:W-:-:S09]  /*25e0*/  UISETP.NE.AND UP0, UPT, UR5, 0x2, UPT ;  /* 0x000000020500788c */ /* 0x000fd2000bf05270 */
[----:B------:R-:W-:Y:S05]  /*25f0*/  BRA.U UP0, `(.L_x_36) ;  /* 0x0000000100047547 */ /* 0x000fea000b800000 */
[----:B------:R-:W-:Y:S05]  /*2600*/  BPT.TRAP 0x1 ;  /* 0x000000040000795c */ /* 0x000fea0000300000 */
.L_x_36:
[----:B------:R-:W-:Y:S04]  /*2610*/  BSSY.RECONVERGENT B0, `(.L_x_37) ;  /* 0x0000003000007945 */ /* 0x000fe80003800200 */
[----:B------:R-:W-:Y:S05]  /*2620*/  @!P2 BRA `(.L_x_38) ;  /* 0x000000000004a947 */ /* 0x000fea0003800000 */
[----:B------:R-:W-:Y:S05]  /*2630*/  BPT.TRAP 0x1 ;  /* 0x000000040000795c */ /* 0x000fea0000300000 */
.L_x_38:
[----:B------:R-:W-:Y:S05]  /*2640*/  BSYNC.RECONVERGENT B0 ;  /* 0x0000000000007941 */ /* 0x000fea0003800200 */
.L_x_37:
[----:B------:R-:W-:Y:S02]  /*2650*/  UIADD3 UR29, UPT, UPT, UR50, 0x1, URZ ;  /* 0x00000001321d7890 */ /* 0x000fe4000fffe0ff */
[----:B------:R-:W-:Y:S02]  /*2660*/  UIADD3 UR46, UP1, UPT, UR22, 0x80, URZ ;  /* 0x00000080162e7890 */ /* 0x000fe4000ff3e0ff */
[----:B------:R-:W-:Y:S02]  /*2670*/  UISETP.NE.AND UP0, UPT, UR29, 0x29, UPT ;  /* 0x000000291d00788c */ /* 0x000fe4000bf05270 */
[----:B------:R-:W-:Y:S02]  /*2680*/  USHF.L.U32 UR34, UR4, 0x5, URZ ;  /* 0x0000000504227899 */ /* 0x000fe400080006ff */
[----:B------:R-:W-:Y:S02]  /*2690*/  USEL UR7, URZ, 0x1, UP0 ;  /* 0x00000001ff077887 */ /* 0x000fe40008000000 */
[----:B------:R-:W-:-:S02]  /*26a0*/  USEL UR29, UR29, URZ, UP0 ;  /* 0x000000ff1d1d7287 */ /* 0x000fc40008000000 */
[----:B------:R-:W-:Y:S02]  /*26b0*/  UIADD3 UR44, UP0, UPT, UR22, 0x180, URZ ;  /* 0x00000180162c7890 */ /* 0x000fe4000ff1e0ff */
[----:B------:R-:W-:Y:S01]  /*26c0*/  ULEA UR5, UR29, UR17, 0x3 ;  /* 0x000000111d057291 */ /* 0x000fe2000f8e18ff */
[----:B------:R-:W-:Y:S01]  /*26d0*/  LOP3.LUT R12, R12, UR7, RZ, 0x3c, !PT ;  /* 0x000000070c0c7c12 */ /* 0x000fe2000f8e3cff */
[----:B------:R-:W-:Y:S02]  /*26e0*/  ULOP3.LUT UR33, UR33, 0xfefffff8, URZ, 0xc0, !UPT ;  /* 0xfefffff821217892 */ /* 0x000fe4000f8ec0ff */
[----:B------:R-:W-:Y:S01]  /*26f0*/  ULEA UR32, UR50, UR40, 0xc ;  /* 0x0000002832207291 */ /* 0x000fe2000f8e60ff */
[----:B-1----:R-:W-:Y:S01]  /*2700*/  SHF.L.U32 R0, R12, 0x1f, RZ ;  /* 0x0000001f0c007819 */ /* 0x002fe200000006ff */
[----:B------:R-:W-:Y:S02]  /*2710*/  UPRMT UR7, URZ, 0x5410, UR14 ;  /* 0x00005410ff077896 */ /* 0x000fe4000800000e */
[----:B------:R-:W-:Y:S01]  /*2720*/  UIADD3.X UR47, UPT, UPT, URZ, UR23, URZ, UP1, !UPT ;  /* 0x00000017ff2f7290 */ /* 0x000fe20008ffe4ff */
[----:B------:R3:W4:Y:S01]  /*2730*/  SYNCS.PHASECHK.TRANS64.TRYWAIT P0, [UR5+0x148], R0 ;  /* 0x00014800ff0075a7 */ /* 0x0007220008001105 */
[----:B------:R-:W-:-:S02]  /*2740*/  ULEA UR8, UR50, UR39, 0xa ;  /* 0x0000002732087291 */ /* 0x000fc4000f8e50ff */
[----:B------:R-:W-:Y:S02]  /*2750*/  UPRMT UR5, URZ, 0x5410, UR13 ;  /* 0x00005410ff057896 */ /* 0x000fe4000800000d */
[----:B------:R-:W-:Y:S01]  /*2760*/  UIADD3.X UR45, UPT, UPT, URZ, UR23, URZ, UP0, !UPT ;  /* 0x00000017ff2d7290 */ /* 0x000fe200087fe4ff */
[----:B------:R-:W-:Y:S01]  /*2770*/  UMOV UR42, 0x0 ;  /* 0x00000000002a7882 */ /* 0x000fe20000000000 */
[----:B------:R-:W-:Y:S01]  /*2780*/  UMOV UR43, 0x10000000 ;  /* 0x10000000002b7882 */ /* 0x000fe20000000000 */
[----:B------:R-:W-:Y:S01]  /*2790*/  UMOV UR12, UR36 ;  /* 0x00000024000c7c82 */ /* 0x000fe20008000000 */
[----:B------:R-:W-:Y:S01]  /*27a0*/  UMOV UR9, UR33 ;  /* 0x0000002100097c82 */ /* 0x000fe20008000000 */
[----:B------:R-:W-:Y:S01]  /*27b0*/  UMOV UR10, UR34 ;  /* 0x00000022000a7c82 */ /* 0x000fe20008000000 */
[----:B------:R3:W-:Y:S01]  /*27c0*/  UTMALDG.3D.MULTICAST.2CTA [UR32], [UR46], UR7, desc[UR42] ;  /* 0x00002a202e0073b4 */ /* 0x0007e20008211807 */
[----:B------:R-:W-:Y:S01]  /*27d0*/  UIADD3 UR4, UPT, UPT, UR4, 0x1, URZ ;  /* 0x0000000104047890 */ /* 0x000fe2000fffe0ff */
[----:B------:R-:W-:-:S03]  /*27e0*/  UMOV UR50, UR29 ;  /* 0x0000001d00327c82 */ /* 0x000fc60008000000 */
[----:B------:R-:W-:Y:S01]  /*27f0*/  UISETP.NE.AND UP0, UPT, UR4, UR6, UPT ;  /* 0x000000060400728c */ /* 0x000fe2000bf05270 */
[----:B------:R3:W-:Y:S08]  /*2800*/  UTMALDG.3D.MULTICAST.2CTA [UR8], [UR44], UR5, desc[UR42] ;  /* 0x00002a082c0073b4 */ /* 0x0007f00008211805 */
[----:B---3--:R-:W-:Y:S05]  /*2810*/  BRA.U UP0, `(.L_x_39) ;  /* 0xfffffffd00507547 */ /* 0x008fea000b83ffff */
.L_x_33:
[C---:B------:R-:W-:Y:S01]  /*2820*/  LEA R3, R11.reuse, UR17, 0x3 ;  /* 0x000000110b037c11 */ /* 0x040fe2000f8e18ff */
[----:B------:R-:W-:Y:S01]  /*2830*/  NOP ;  /* 0x0000000000007918 */ /* 0x000fe20000000000 */
[----:B-1----:R-:W-:Y:S02]  /*2840*/  SHF.L.U32 R0, R10, 0x1f, RZ ;  /* 0x0000001f0a007819 */ /* 0x002fe400000006ff */
[----:B------:R-:W-:Y:S02]  /*2850*/  LEA R4, R11, UR17, 0x4 ;  /* 0x000000110b047c11 */ /* 0x000fe4000f8e20ff */
[----:B--2-4-:R-:W1:Y:S02]  /*2860*/  SYNCS.PHASECHK.TRANS64.TRYWAIT P0, [R3+URZ+0x2b0], R0 ;  /* 0x0002b000030075a7 */ /* 0x014e6400080011ff */
[----:B-1----:R-:W-:Y:S05]  /*2870*/  @!P0 BRA `(.L_x_40) ;  /* 0x0000006400b88947 */ /* 0x002fea0003800000 */
.L_x_154:
[----:B------:R-:W2:Y:S01]  /*2880*/  LDS.128 R4, [R4+0x340] ;  /* 0x0003400004047984 */ /* 0x000ea20000000c00 */
[----:B------:R-:W-:Y:S01]  /*2890*/  UISETP.GE.AND UP0, UPT, UR37, 0x1, UPT ;  /* 0x000000012500788c */ /* 0x000fe2000bf06270 */
[----:B------:R-:W-:Y:S01]  /*28a0*/  @!PT LDS RZ, [RZ] ;  /* 0x00000000fffff984 */ /* 0x000fe20000000800 */
[----:B------:R-:W-:Y:S01]  /*28b0*/  @!PT LDS RZ, [RZ] ;  /* 0x00000000fffff984 */ /* 0x000fe20000000800 */
[----:B------:R-:W-:Y:S01]  /*28c0*/  @!PT LDS RZ, [RZ] ;  /* 0x00000000fffff984 */ /* 0x000fe20000000800 */
[----:B------:R-:W-:Y:S01]  /*28d0*/  @!PT LDS RZ, [RZ] ;  /* 0x00000000fffff984 */ /* 0x000fe20000000800 */
[----:B------:R3:W-:Y:S06]  /*28e0*/  MEMBAR.ALL.CTA ;  /* 0x0000000000007992 */ /* 0x0007ec0000008000 */
[----:B---3--:R-:W3:Y:S01]  /*28f0*/  FENCE.VIEW.ASYNC.S ;  /* 0x00000000000073c6 */ /* 0x008ee20000000000 */
[----:B--2---:R-:W-:-:S13]  /*2900*/  LOP3.LUT P0, RZ, R6, 0x1, RZ, 0xc0, !PT ;  /* 0x0000000106ff7812 */ /* 0x004fda000780c0ff */
[----:B---3--:R-:W-:Y:S01]  /*2910*/  VOTEU.ANY UP1, P0 ;  /* 0x0000000000ff7886 */ /* 0x008fe20000020100 */
[----:B------:R-:W-:-:S13]  /*2920*/  PLOP3.LUT P0, PT, PT, PT, UP1, 0x80, 0x8 ;  /* 0x000000000008781c */ /* 0x000fda0003f0f018 */
[----:B-1----:R-:W-:Y:S02]  /*2930*/  @P0 LOP3.LUT R0, R5, 0xffff, RZ, 0xc0, !PT ;  /* 0x0000ffff05000812 */ /* 0x002fe400078ec0ff */
[----:B------:R-:W-:Y:S02]  /*2940*/  @P0 MOV R2, R4 ;  /* 0x0000000400020202 */ /* 0x000fe40000000f00 */
[----:B------:R-:W-:Y:S01]  /*2950*/  @P0 R2UR UR5, R0 ;  /* 0x00000000000502ca */ /* 0x000fe200000e0000 */
[----:B------:R-:W-:Y:S01]  /*2960*/  VIADD R0, R3, 0x2c0 ;  /* 0x000002c003007836 */ /* 0x000fe20000000000 */
[----:B------:R-:W-:Y:S02]  /*2970*/  @P0 SHF.R.U32.HI R4, RZ, 0x10, R5 ;  /* 0x00000010ff040819 */ /* 0x000fe40000011605 */
[----:B------:R-:W-:Y:S02]  /*2980*/  @P0 R2UR UR6, R2 ;  /* 0x00000000020602ca */ /* 0x000fe400000e0000 */
[----:B------:R-:W-:-:S02]  /*2990*/  PRMT R0, RZ, 0x654, R0 ;  /* 0x00000654ff007816 */ /* 0x000fc40000000000 */
[----:B------:R-:W-:Y:S02]  /*29a0*/  @P0 R2UR UR4, R4 ;  /* 0x00000000040402ca */ /* 0x000fe400000e0000 */
[----:B------:R1:W-:Y:S03]  /*29b0*/  SYNCS.ARRIVE.TRANS64.RED.A1T0 RZ, [R0+URZ], RZ ;  /* 0x000000ff00ff79a7 */ /* 0x0003e600081004ff */
[----:B------:R-:W-:-:S04]  /*29c0*/  @UP1 UMOV UR27, UR5 ;  /* 0x00000005001b1c82 */ /* 0x000fc80008000000 */
[----:B------:R-:W-:-:S04]  /*29d0*/  @UP1 UMOV UR28, UR6 ;  /* 0x00000006001c1c82 */ /* 0x000fc80008000000 */
[----:B------:R-:W-:Y:S01]  /*29e0*/  @UP1 UMOV UR36, UR4 ;  /* 0x0000000400241c82 */ /* 0x000fe20008000000 */
[----:B------:R-:W-:Y:S05]  /*29f0*/  BRA.U !UP0, `(.L_x_41) ;  /* 0x0000000108b87547 */ /* 0x000fea000b800000 */
[----:B------:R-:W2:Y:S01]  /*2a00*/  LDCU.128 UR4, c[0x0][0xb10] ;  /* 0x00016200ff0477ac */ /* 0x000ea20008000c00 */
[----:B------:R-:W3:Y:S01]  /*2a10*/  LDCU UR10, c[0x0][0xb20] ;  /* 0x00016400ff0a77ac */ /* 0x000ee20008000800 */
[----:B------:R-:W4:Y:S01]  /*2a20*/  LDCU UR11, c[0x0][0xb0c] ;  /* 0x00016180ff0b77ac */ /* 0x000f220008000800 */
[----:B------:R-:W1:Y:S01]  /*2a30*/  LDCU.64 UR8, c[0x0][0xb28] ;  /* 0x00016500ff0877ac */ /* 0x000e620008000a00 */
[----:B------:R-:W-:Y:S02]  /*2a40*/  UISETP.NE.AND UP3, UPT, UR37, 0x1, UPT ;  /* 0x000000012500788c */ /* 0x000fe4000bf65270 */
[----:B--2---:R-:W-:Y:S02]  /*2a50*/  UIMAD.WIDE.U32 UR42, UR18, UR7, URZ ;  /* 0x00000007122a72a5 */ /* 0x004fe4000f8e00ff */
[----:B------:R-:W-:Y:S02]  /*2a60*/  UIMAD.WIDE.U32 UR32, UR27, UR7, URZ ;  /* 0x000000071b2072a5 */ /* 0x000fe4000f8e00ff */
[----:B------:R-:W-:-:S02]  /*2a70*/  UIMAD.WIDE.U32 UR34, UR19, UR4, URZ ;  /* 0x00000004132272a5 */ /* 0x000fc4000f8e00ff */
[----:B------:R-:W-:Y:S01]  /*2a80*/  UISETP.NE.AND UP0, UPT, UR6, 0x1, UPT ;  /* 0x000000010600788c */ /* 0x000fe2000bf05270 */
[----:B------:R-:W-:Y:S01]  /*2a90*/  UMOV UR7, UR43 ;  /* 0x0000002b00077c82 */ /* 0x000fe20008000000 */
[----:B----4-:R-:W-:Y:S02]  /*2aa0*/  UISETP.NE.AND UP2, UPT, UR11, 0x1, UPT ;  /* 0x000000010b00788c */ /* 0x010fe4000bf45270 */
[----:B---3--:R-:W-:Y:S02]  /*2ab0*/  USHF.R.U32.HI UR7, URZ, UR10, UR7 ;  /* 0x0000000aff077299 */ /* 0x008fe40008011607 */
[----:B------:R-:W-:Y:S02]  /*2ac0*/  USHF.R.U32.HI UR12, URZ, UR5, UR35 ;  /* 0x00000005ff0c7299 */ /* 0x000fe40008011623 */
[----:B------:R-:W-:Y:S02]  /*2ad0*/  USEL UR7, UR18, UR7, !UP0 ;  /* 0x0000000712077287 */ /* 0x000fe4000c000000 */
[----:B------:R-:W-:-:S02]  /*2ae0*/  USEL UR12, UR19, UR12, !UP2 ;  /* 0x0000000c130c7287 */ /* 0x000fc4000d000000 */
[----:B-1----:R-:W-:Y:S02]  /*2af0*/  UIMAD.WIDE.U32 UR42, UR7, UR8, URZ ;  /* 0x00000008072a72a5 */ /* 0x002fe4000f8e00ff */
        /* <DEDUP_REMOVED lines=30> */
.L_x_41:
[----:B------:R-:W2:Y:S02]  /*2ce0*/  LDCU UR4, c[0x0][0xb30] ;  /* 0x00016600ff0477ac */ /* 0x000ea40008000800 */
[----:B--2---:R-:W-:-:S09]  /*2cf0*/  UISETP.NE.AND UP0, UPT, UR4, 0x1, UPT ;  /* 0x000000010400788c */ /* 0x004fd2000bf05270 */
[----:B------:R-:W-:Y:S05]  /*2d00*/  BRA.U UP0, `(.L_x_42) ;  /* 0x0000000100407547 */ /* 0x000fea000b800000 */
[----:B------:R-:W2:Y:S01]  /*2d10*/  LDCU.128 UR4, c[0x0][0xb10] ;  /* 0x00016200ff0477ac */ /* 0x000ea20008000c00 */
[----:B------:R-:W3:Y:S01]  /*2d20*/  LDCU UR9, c[0x0][0xb0c] ;  /* 0x00016180ff0977ac */ /* 0x000ee20008000800 */
[----:B------:R-:W4:Y:S01]  /*2d30*/  LDCU UR8, c[0x0][0xb20] ;  /* 0x00016400ff0877ac */ /* 0x000f220008000800 */
[----:B--2---:R-:W-:Y:S02]  /*2d40*/  UIMAD.WIDE.U32 UR32, UR28, UR4, URZ ;  /* 0x000000041c2072a5 */ /* 0x004fe4000f8e00ff */
[----:B------:R-:W-:Y:S02]  /*2d50*/  UIMAD.WIDE.U32 UR10, UR27, UR7, URZ ;  /* 0x000000071b0a72a5 */ /* 0x000fe4000f8e00ff */
[----:B---3--:R-:W-:Y:S02]  /*2d60*/  UISETP.NE.AND UP2, UPT, UR9, 0x1, UPT ;  /* 0x000000010900788c */ /* 0x008fe4000bf45270 */
[----:B------:R-:W-:Y:S01]  /*2d70*/  UISETP.NE.AND UP0, UPT, UR6, 0x1, UPT ;  /* 0x000000010600788c */ /* 0x000fe2000bf05270 */
[----:B------:R-:W-:Y:S01]  /*2d80*/  UMOV UR7, UR33 ;  /* 0x0000002100077c82 */ /* 0x000fe20008000000 */
[----:B----4-:R-:W-:-:S02]  /*2d90*/  USHF.R.U32.HI UR8, URZ, UR8, UR11 ;  /* 0x00000008ff087299 */ /* 0x010fc4000801160b */
[----:B------:R-:W-:Y:S02]  /*2da0*/  USHF.R.U32.HI UR5, URZ, UR5, UR7 ;  /* 0x00000005ff057299 */ /* 0x000fe40008011607 */
[----:B------:R-:W-:Y:S02]  /*2db0*/  USEL UR8, UR27, UR8, !UP0 ;  /* 0x000000081b087287 */ /* 0x000fe4000c000000 */
[----:B------:R-:W-:-:S04]  /*2dc0*/  USEL UR5, UR28, UR5, !UP2 ;  /* 0x000000051c057287 */ /* 0x000fc8000d000000 */
[----:B------:R-:W-:Y:S02]  /*2dd0*/  UIADD3 UR4, UPT, UPT, UR5, -UR8, URZ ;  /* 0x8000000805047290 */ /* 0x000fe4000fffe0ff */
[----:B------:R-:W-:Y:S02]  /*2de0*/  UIADD3 UR5, UPT, UPT, -UR5, UR8, URZ ;  /* 0x0000000805057290 */ /* 0x000fe4000fffe1ff */
[----:B------:R-:W-:Y:S02]  /*2df0*/  UIMAD UR27, UR4, UR6, UR27 ;  /* 0x00000006041b72a4 */ /* 0x000fe4000f8e021b */
[----:B------:R-:W-:-:S12]  /*2e00*/  UIMAD UR28, UR5, UR9, UR28 ;  /* 0x00000009051c72a4 */ /* 0x000fd8000f8e021c */
.L_x_42:
[----:B------:R-:W-:Y:S01]  /*2e10*/  VIADD R11, R11, 0x1 ;  /* 0x000000010b0b7836 */ /* 0x000fe20000000000 */
[----:B------:R-:W-:Y:S01]  /*2e20*/  PLOP3.LUT P1, PT, PT, PT, PT, 0x80, 0x8 ;  /* 0x000000000008781c */ /* 0x000fe20003f2f070 */
[----:B------:R-:W-:Y:S02]  /*2e30*/  UIADD3 UR50, UPT, UPT, UR28, UR49, URZ ;  /* 0x000000311c327290 */ /* 0x000fe4000fffe0ff */
[----:B------:R-:W-:Y:S01]  /*2e40*/  UIADD3 UR51, UPT, UPT, UR27, UR48, URZ ;  /* 0x000000301b337290 */ /* 0x000fe2000fffe0ff */
[----:B------:R-:W-:-:S04]  /*2e50*/  ISETP.NE.AND P0, PT, R11, 0x2, PT ;  /* 0x000000020b00780c */ /* 0x000fc80003f05270 */
[----:B-1----:R-:W-:Y:S02]  /*2e60*/  SEL R0, RZ, 0x1, P0 ;  /* 0x00000001ff007807 */ /* 0x002fe40000000000 */
[----:B------:R-:W-:Y:S02]  /*2e70*/  SEL R11, R11, RZ, P0 ;  /* 0x000000ff0b0b7207 */ /* 0x000fe40000000000 */
[----:B------:R-:W-:Y:S01]  /*2e80*/  LOP3.LUT R10, R10, R0, RZ, 0x3c, !PT ;  /* 0x000000000a0a7212 */ /* 0x000fe200078e3cff */
[----:B------:R-:W-:Y:S06]  /*2e90*/  BRA.U UP1, `(.L_x_43) ;  /* 0xfffffff1016c7547 */ /* 0x000fec000b83ffff */
[----:B------:R-:W-:Y:S01]  /*2ea0*/  UIADD3 UR17, UPT, UPT, UR17, 0x148, URZ ;  /* 0x0000014811117890 */ /* 0x000fe2000fffe0ff */
[----:B------:R-:W-:-:S03]  /*2eb0*/  SHF.L.U32 R2, R12, 0x1f, RZ ;  /* 0x0000001f0c027819 */ /* 0x000fc600000006ff */
[----:B------:R-:W-:-:S09]  /*2ec0*/  ULEA UR4, UR29, UR17, 0x3 ;  /* 0x000000111d047291 */ /* 0x000fd2000f8e18ff */
[----:B------:R-:W1:Y:S02]  /*2ed0*/  SYNCS.PHASECHK.TRANS64.TRYWAIT P0, [UR4], R2 ;  /* 0x00000002ff0075a7 */ /* 0x000e640008001104 */
[----:B-1----:R-:W-:Y:S05]  /*2ee0*/  @!P0 BRA `(.L_x_44) ;  /* 0x0000006000308947 */ /* 0x002fea0003800000 */
.L_x_156:
[----:B------:R-:W-:-:S04]  /*2ef0*/  UIADD3 UR5, UPT, UPT, UR29, 0x1, URZ ;  /* 0x000000011d057890 */ /* 0x000fc8000fffe0ff */
[----:B------:R-:W-:-:S04]  /*2f00*/  UISETP.NE.AND UP0, UPT, UR5, 0x29, UPT ;  /* 0x000000290500788c */ /* 0x000fc8000bf05270 */
[----:B------:R-:W-:Y:S02]  /*2f10*/  USEL UR6, URZ, 0x1, UP0 ;  /* 0x00000001ff067887 */ /* 0x000fe40008000000 */
[----:B------:R-:W-:-:S04]  /*2f20*/  USEL UR5, UR5, URZ, UP0 ;  /* 0x000000ff05057287 */ /* 0x000fc80008000000 */
[----:B------:R-:W-:Y:S01]  /*2f30*/  ULEA UR4, UR5, UR17, 0x3 ;  /* 0x0000001105047291 */ /* 0x000fe2000f8e18ff */
[----:B-1----:R-:W-:-:S04]  /*2f40*/  LOP3.LUT R2, R12, UR6, RZ, 0x3c, !PT ;  /* 0x000000060c027c12 */ /* 0x002fc8000f8e3cff */
[----:B------:R-:W-:-:S04]  /*2f50*/  SHF.L.U32 R3, R2, 0x1f, RZ ;  /* 0x0000001f02037819 */ /* 0x000fc800000006ff */
[----:B------:R-:W1:Y:S02]  /*2f60*/  SYNCS.PHASECHK.TRANS64.TRYWAIT P0, [UR4], R3 ;  /* 0x00000003ff0075a7 */ /* 0x000e640008001104 */
[----:B-1----:R-:W-:Y:S05]  /*2f70*/  @!P0 BRA `(.L_x_45) ;  /* 0x0000006000248947 */ /* 0x002fea0003800000 */
.L_x_158:
[----:B------:R-:W-:-:S04]  /*2f80*/  UIADD3 UR5, UPT, UPT, UR5, 0x1, URZ ;  /* 0x0000000105057890 */ /* 0x000fc8000fffe0ff */
[----:B------:R-:W-:-:S04]  /*2f90*/  UISETP.NE.AND UP0, UPT, UR5, 0x29, UPT ;  /* 0x000000290500788c */ /* 0x000fc8000bf05270 */
[----:B------:R-:W-:Y:S02]  /*2fa0*/  USEL UR6, URZ, 0x1, UP0 ;  /* 0x00000001ff067887 */ /* 0x000fe40008000000 */
[----:B------:R-:W-:-:S04]  /*2fb0*/  USEL UR5, UR5, URZ, UP0 ;  /* 0x000000ff05057287 */ /* 0x000fc80008000000 */
[----:B------:R-:W-:Y:S01]  /*2fc0*/  ULEA UR4, UR5, UR17, 0x3 ;  /* 0x0000001105047291 */ /* 0x000fe2000f8e18ff */
[----:B------:R-:W-:-:S04]  /*2fd0*/  LOP3.LUT R2, R2, UR6, RZ, 0x3c, !PT ;  /* 0x0000000602027c12 */ /* 0x000fc8000f8e3cff */
[----:B-1----:R-:W-:-:S04]  /*2fe0*/  SHF.L.U32 R3, R2, 0x1f, RZ ;  /* 0x0000001f02037819 */ /* 0x002fc800000006ff */
[----:B------:R-:W1:Y:S02]  /*2ff0*/  SYNCS.PHASECHK.TRANS64.TRYWAIT P0, [UR4], R3 ;  /* 0x00000003ff0075a7 */ /* 0x000e640008001104 */
[----:B-1----:R-:W-:Y:S05]  /*3000*/  @!P0 BRA `(.L_x_46) ;  /* 0x0000006000188947 */ /* 0x002fea0003800000 */
.L_x_160:
        /* <DEDUP_REMOVED lines=9> */
.L_x_162:
        /* <DEDUP_REMOVED lines=9> */
.L_x_164:
        /* <DEDUP_REMOVED lines=9> */
.L_x_166:
        /* <DEDUP_REMOVED lines=9> */
.L_x_168:
        /* <DEDUP_REMOVED lines=9> */
.L_x_170:
        /* <DEDUP_REMOVED lines=9> */
.L_x_172:
        /* <DEDUP_REMOVED lines=9> */
.L_x_174:
        /* <DEDUP_REMOVED lines=9> */
.L_x_176:
        /* <DEDUP_REMOVED lines=9> */
.L_x_178:
        /* <DEDUP_REMOVED lines=9> */
.L_x_180:
        /* <DEDUP_REMOVED lines=9> */
.L_x_182:
        /* <DEDUP_REMOVED lines=9> */
.L_x_184:
        /* <DEDUP_REMOVED lines=9> */
.L_x_186:
        /* <DEDUP_REMOVED lines=9> */
.L_x_188:
        /* <DEDUP_REMOVED lines=9> */
.L_x_190:
        /* <DEDUP_REMOVED lines=9> */
.L_x_192:
        /* <DEDUP_REMOVED lines=9> */
.L_x_194:
        /* <DEDUP_REMOVED lines=9> */
.L_x_196:
        /* <DEDUP_REMOVED lines=9> */
.L_x_198:
        /* <DEDUP_REMOVED lines=9> */
.L_x_200:
        /* <DEDUP_REMOVED lines=9> */
.L_x_202:
        /* <DEDUP_REMOVED lines=9> */
.L_x_204:
        /* <DEDUP_REMOVED lines=9> */
.L_x_206:
        /* <DEDUP_REMOVED lines=9> */
.L_x_208:
        /* <DEDUP_REMOVED lines=9> */
.L_x_210:
        /* <DEDUP_REMOVED lines=9> */
.L_x_212:
        /* <DEDUP_REMOVED lines=9> */
.L_x_214:
        /* <DEDUP_REMOVED lines=9> */
.L_x_216:
        /* <DEDUP_REMOVED lines=9> */
.L_x_218:
        /* <DEDUP_REMOVED lines=9> */
.L_x_220:
        /* <DEDUP_REMOVED lines=9> */
.L_x_222:
        /* <DEDUP_REMOVED lines=9> */
.L_x_224:
        /* <DEDUP_REMOVED lines=9> */
.L_x_226:
        /* <DEDUP_REMOVED lines=9> */
.L_x_228:
        /* <DEDUP_REMOVED lines=9> */
.L_x_230:
        /* <DEDUP_REMOVED lines=9> */
.L_x_232:
        /* <DEDUP_REMOVED lines=9> */
.L_x_234:
[----:B------:R-:W-:-:S04]  /*44e0*/  UIADD3 UR5, UPT, UPT, UR5, 0x1, URZ ;  /* 0x0000000105057890 */ /* 0x000fc8000fffe0ff */
[----:B------:R-:W-:-:S04]  /*44f0*/  UISETP.NE.AND UP0, UPT, UR5, 0x29, UPT ;  /* 0x000000290500788c */ /* 0x000fc8000bf05270 */
[----:B------:R-:W-:Y:S02]  /*4500*/  USEL UR4, URZ, 0x1, UP0 ;  /* 0x00000001ff047887 */ /* 0x000fe40008000000 */
[----:B------:R-:W-:-:S04]  /*4510*/  USEL UR5, UR5, URZ, UP0 ;  /* 0x000000ff05057287 */ /* 0x000fc80008000000 */
[----:B------:R-:W-:Y:S01]  /*4520*/  ULEA UR5, UR5, UR17, 0x3 ;  /* 0x0000001105057291 */ /* 0x000fe2000f8e18ff */
[----:B------:R-:W-:-:S04]  /*4530*/  LOP3.LUT R2, R2, UR4, RZ, 0x3c, !PT ;  /* 0x0000000402027c12 */ /* 0x000fc8000f8e3cff */
[----:B------:R-:W-:Y:S01]  /*4540*/  SHF.L.U32 R2, R2, 0x1f, RZ ;  /* 0x0000001f02027819 */ /* 0x000fe200000006ff */
[----:B-1----:R-:W-:-:S07]  /*4550*/  IMAD.U32 R0, RZ, RZ, UR5 ;  /* 0x00000005ff007e24 */ /* 0x002fce000f8e00ff */
.L_x_84:
[----:B-1----:R1:W2:Y:S02]  /*4560*/  SYNCS.PHASECHK.TRANS64.TRYWAIT P0, [R0+URZ], R2 ;  /* 0x00000002000075a7 */ /* 0x0022a400080011ff */
[----:B--2---:R-:W-:Y:S05]  /*4570*/  @!P0 NANOSLEEP.SYNCS 0x989680 ;  /* 0x009896800000895d */ /* 0x004fea0003900000 */
[----:B------:R-:W2:Y:S02]  /*4580*/  @!P0 SYNCS.PHASECHK.TRANS64 P0, [R0+URZ], R2 ;  /* 0x00000002000085a7 */ /* 0x000ea400080010ff */
[----:B--2---:R-:W-:Y:S05]  /*4590*/  @P0 EXIT ;  /* 0x000000000000094d */ /* 0x004fea0003800000 */
[----:B------:R-:W-:Y:S05]  /*45a0*/  BRA `(.L_x_84) ;  /* 0xfffffffc00ec7947 */ /* 0x000fea000383ffff */
.L_x_23:
[----:B------:R-:W-:-:S04]  /*45b0*/  UISETP.NE.AND UP0, UPT, UR54, URZ, UPT ;  /* 0x000000ff3600728c */ /* 0x000fc8000bf05270 */
[----:B------:R-:W-:-:S09]  /*45c0*/  UISETP.NE.OR UP0, UPT, UR11, 0x1, UP0 ;  /* 0x000000010b00788c */ /* 0x000fd20008705670 */
[----:B------:R-:W-:Y:S05]  /*45d0*/  BRA.U UP0, `(.L_x_85) ;  /* 0x0000000500487547 */ /* 0x000fea000b800000 */
[----:B------:R-:W-:Y:S01]  /*45e0*/  ISETP.GE.U32.AND P2, PT, R0, 0x10, PT ;  /* 0x000000100000780c */ /* 0x000fe20003f46070 */
[----:B------:R-:W-:Y:S01]  /*45f0*/  IMAD.MOV.U32 R12, RZ, RZ, 0x1 ;  /* 0x00000001ff0c7424 */ /* 0x000fe200078e00ff */
[----:B------:R-:W-:Y:S02]  /*4600*/  CS2R R10, SRZ ;  /* 0x00000000000a7805 */ /* 0x000fe4000001ff00 */
[----:B------:R-:W-:Y:S01]  /*4610*/  CS2R R8, SRZ ;  /* 0x0000000000087805 */ /* 0x000fe2000001ff00 */
[----:B------:R-:W-:Y:S01]  /*4620*/  UMOV UR4, 0x400 ;  /* 0x0000040000047882 */ /* 0x000fe20000000000 */
[----:B------:R-:W-:Y:S01]  /*4630*/  UMOV UR6, URZ ;  /* 0x000000ff00067c82 */ /* 0x000fe20008000000 */
[----:B------:R-:W-:-:S12]  /*4640*/  ULEA UR54, UR54, UR4, 0x18 ;  /* 0x0000000436367291 */ /* 0x000fd8000f8ec0ff */
.L_x_89:
[----:B------:R-:W-:Y:S02]  /*4650*/  LEA R2, R8, UR54, 0x3 ;  /* 0x0000003608027c11 */ /* 0x000fe4000f8e18ff */
[----:B------:R-:W-:-:S03]  /*4660*/  SHF.L.U32 R4, R9, 0x1f, RZ ;  /* 0x0000001f09047819 */ /* 0x000fc600000006ff */
[----:B------:R-:W-:Y:S01]  /*4670*/  VIADD R5, R2, 0x320 ;  /* 0x0000032002057836 */ /* 0x000fe20000000000 */
[----:B------:R-:W1:Y:S02]  /*4680*/  SYNCS.PHASECHK.TRANS64.TRYWAIT P0, [R2+URZ+0x310], R4 ;  /* 0x00031004020075a7 */ /* 0x000e6400080011ff */
[----:B-1----:R-:W-:Y:S05]  /*4690*/  @!P0 BRA `(.L_x_86) ;  /* 0x0000005800048947 */ /* 0x002fea0003800000 */
.L_x_235:
[----:B------:R-:W-:Y:S01]  /*46a0*/  ULEA UR5, UR6, UR54, 0x3 ;  /* 0x0000003606057291 */ /* 0x000fe2000f8e18ff */
[----:B-1----:R-:W-:Y:S01]  /*46b0*/  PRMT R2, RZ, 0x654, R5 ;  /* 0x00000654ff027816 */ /* 0x002fe20000000005 */
[----:B------:R-:W-:Y:S01]  /*46c0*/  @!P2 IMAD.MOV.U32 R4, RZ, RZ, 0x10 ;  /* 0x00000010ff04a424 */ /* 0x000fe200078e00ff */
[----:B------:R-:W-:Y:S01]  /*46d0*/  SHF.L.U32 R5, R12, 0x1f, RZ ;  /* 0x0000001f0c057819 */ /* 0x000fe200000006ff */
[----:B------:R-:W-:Y:S01]  /*46e0*/  UIADD3 UR4, UPT, UPT, UR5, 0x2b0, URZ ;  /* 0x000002b005047890 */ /* 0x000fe2000fffe0ff */
[----:B------:R1:W-:Y:S05]  /*46f0*/  SYNCS.ARRIVE.TRANS64.RED.A1T0 RZ, [R2+URZ], RZ ;  /* 0x000000ff02ff79a7 */ /* 0x0003ea00081004ff */
[----:B------:R-:W-:Y:S01]  /*4700*/  IMAD.U32 R6, RZ, RZ, UR4 ;  /* 0x00000004ff067e24 */ /* 0x000fe2000f8e00ff */
[----:B------:R-:W2:Y:S04]  /*4710*/  SYNCS.PHASECHK.TRANS64.TRYWAIT P0, [UR5+0x2c0], R5 ;  /* 0x0002c005ff0075a7 */ /* 0x000ea80008001105 */
[----:B------:R-:W-:Y:S01]  /*4720*/  PRMT R6, R0, 0x654, R6 ;  /* 0x0000065400067816 */ /* 0x000fe20000000006 */
[----:B-12---:R-:W-:Y:S06]  /*4730*/  @!P0 BRA `(.L_x_87) ;  /* 0x0000005400f08947 */ /* 0x006fec0003800000 */
.L_x_237:
[----:B------:R-:W-:Y:S01]  /*4740*/  ULEA UR4, UR6, UR54, 0x4 ;  /* 0x0000003606047291 */ /* 0x000fe2000f8e20ff */
[----:B------:R-:W-:Y:S01]  /*4750*/  SEL R3, R6, R3, !P2 ;  /* 0x0000000306037207 */ /* 0x000fe20005000000 */
[----:B------:R-:W-:Y:S01]  /*4760*/  UIADD3 UR5, UPT, UPT, UR5, 0x2b0, URZ ;  /* 0x000002b005057890 */ /* 0x000fe2000fffe0ff */
[----:B-1----:R-:W-:Y:S01]  /*4770*/  LEA R2, R11, UR54, 0x3 ;  /* 0x000000360b027c11 */ /* 0x002fe2000f8e18ff */
[----:B------:R-:W-:Y:S01]  /*4780*/  UIADD3 UR4, UPT, UPT, UR4, 0x340, URZ ;  /* 0x0000034004047890 */ /* 0x000fe2000fffe0ff */
[----:B------:R1:W-:Y:S01]  /*4790*/  @!P2 SYNCS.ARRIVE.TRANS64.RED RZ, [R3+URZ], R4 ;  /* 0x0000000403ffa9a7 */ /* 0x0003e200080004ff */
[----:B------:R-:W-:Y:S01]  /*47a0*/  UIADD3 UR6, UPT, UPT, UR6, 0x1, URZ ;  /* 0x0000000106067890 */ /* 0x000fe2000fffe0ff */
[----:B------:R-:W-:-:S03]  /*47b0*/  VIADD R8, R8, 0x1 ;  /* 0x0000000108087836 */ /* 0x000fc60000000000 */
[----:B------:R-:W-:Y:S02]  /*47c0*/  UISETP.NE.AND UP0, UPT, UR6, 0x2, UPT ;  /* 0x000000020600788c */ /* 0x000fe4000bf05270 */
[----:B------:R-:W-:Y:S01]  /*47d0*/  ISETP.NE.AND P0, PT, R8, 0x2, PT ;  /* 0x000000020800780c */ /* 0x000fe20003f05270 */
[----:B------:R-:W-:Y:S06]  /*47e0*/  UGETNEXTWORKID.BROADCAST [UR4], [UR5] ;  /* 0x00000000040073ca */ /* 0x000fec0008000100 */
[----:B------:R-:W-:Y:S02]  /*47f0*/  USEL UR4, URZ, 0x1, UP0 ;  /* 0x00000001ff047887 */ /* 0x000fe40008000000 */
[----:B------:R-:W-:-:S04]  /*4800*/  USEL UR6, UR6, URZ, UP0 ;  /* 0x000000ff06067287 */ /* 0x000fc80008000000 */
[----:B------:R-:W-:Y:S02]  /*4810*/  LOP3.LUT R12, R12, UR4, RZ, 0x3c, !PT ;  /* 0x000000040c0c7c12 */ /* 0x000fe4000f8e3cff */
[----:B-1----:R-:W-:-:S04]  /*4820*/  SHF.L.U32 R4, R10, 0x1f, RZ ;  /* 0x0000001f0a047819 */ /* 0x002fc800000006ff */
[----:B------:R-:W1:Y:S02]  /*4830*/  SYNCS.PHASECHK.TRANS64.TRYWAIT P1, [R2+URZ+0x2b0], R4 ;  /* 0x0002b004020075a7 */ /* 0x000e6400080211ff */
[----:B-1----:R-:W-:Y:S05]  /*4840*/  @!P1 BRA `(.L_x_88) ;  /* 0x0000005400c49947 */ /* 0x002fea0003800000 */
.L_x_238:
[C---:B-1----:R-:W-:Y:S01]  /*4850*/  LEA R4, R11.reuse, UR54, 0x4 ;  /* 0x000000360b047c11 */ /* 0x042fe2000f8e20ff */
[----:B------:R-:W-:Y:S01]  /*4860*/  VIADD R2, R2, 0x2c0 ;  /* 0x000002c002027836 */ /* 0x000fe20000000000 */
[----:B------:R-:W-:Y:S01]  /*4870*/  SEL R8, R8, RZ, P0 ;  /* 0x000000ff08087207 */ /* 0x000fe20000000000 */
[----:B------:R-:W-:-:S03]  /*4880*/  VIADD R11, R11, 0x1 ;  /* 0x000000010b0b7836 */ /* 0x000fc60000000000 */
[----:B------:R-:W1:Y:S01]  /*4890*/  LDS.128 R4, [R4+0x340] ;  /* 0x0003400004047984 */ /* 0x000e620000000c00 */
[----:B------:R-:W-:Y:S02]  /*48a0*/  PRMT R2, RZ, 0x654, R2 ;  /* 0x00000654ff027816 */ /* 0x000fe40000000002 */
[C---:B------:R-:W-:Y:S01]  /*48b0*/  ISETP.NE.AND P1, PT, R11.reuse, 0x2, PT ;  /* 0x000000020b00780c */ /* 0x040fe20003f25270 */
[----:B------:R-:W-:Y:S01]  /*48c0*/  @!PT LDS RZ, [RZ] ;  /* 0x00000000fffff984 */ /* 0x000fe20000000800 */
[----:B------:R-:W-:Y:S01]  /*48d0*/  @!PT LDS RZ, [RZ] ;  /* 0x00000000fffff984 */ /* 0x000fe20000000800 */
[----:B------:R-:W-:Y:S01]  /*48e0*/  @!PT LDS RZ, [RZ] ;  /* 0x00000000fffff984 */ /* 0x000fe20000000800 */
[----:B------:R-:W-:Y:S01]  /*48f0*/  @!PT LDS RZ, [RZ] ;  /* 0x00000000fffff984 */ /* 0x000fe20000000800 */
[----:B------:R2:W-:Y:S06]  /*4900*/  MEMBAR.ALL.CTA ;  /* 0x0000000000007992 */ /* 0x0005ec0000008000 */
[----:B--2---:R-:W2:Y:S01]  /*4910*/  FENCE.VIEW.ASYNC.S ;  /* 0x00000000000073c6 */ /* 0x004ea20000000000 */
[----:B------:R-:W-:Y:S01]  /*4920*/  SEL R11, R11, RZ, P1 ;  /* 0x000000ff0b0b7207 */ /* 0x000fe20000800000 */
[----:B--2---:R2:W-:Y:S01]  /*4930*/  SYNCS.ARRIVE.TRANS64.RED.A1T0 RZ, [R2+URZ], RZ ;  /* 0x000000ff02ff79a7 */ /* 0x0045e200081004ff */
[----:B-1----:R-:W-:-:S02]  /*4940*/  LOP3.LUT P3, RZ, R6, 0x1, RZ, 0xc0, !PT ;  /* 0x0000000106ff7812 */ /* 0x002fc4000786c0ff */
[----:B------:R-:W-:-:S04]  /*4950*/  SEL R4, RZ, 0x1, P1 ;  /* 0x00000001ff047807 */ /* 0x000fc80000800000 */
[----:B------:R-:W-:Y:S02]  /*4960*/  LOP3.LUT R10, R10, R4, RZ, 0x3c, !PT ;  /* 0x000000040a0a7212 */ /* 0x000fe400078e3cff */
[----:B--2---:R-:W-:-:S04]  /*4970*/  SEL R2, RZ, 0x1, P0 ;  /* 0x00000001ff027807 */ /* 0x004fc80000000000 */
[----:B------:R-:W-:Y:S01]  /*4980*/  LOP3.LUT R9, R9, R2, RZ, 0x3c, !PT ;  /* 0x0000000209097212 */ /* 0x000fe200078e3cff */
[----:B------:R-:W-:Y:S06]  /*4990*/  @P3 BRA `(.L_x_89) ;  /* 0xfffffffc002c3947 */ /* 0x000fec000383ffff */
[----:B------:R-:W-:Y:S01]  /*49a0*/  ULEA UR5, UR6, UR54, 0x3 ;  /* 0x0000003606057291 */ /* 0x000fe2000f8e18ff */
[----:B------:R-:W-:-:S08]  /*49b0*/  SHF.L.U32 R2, R12, 0x1f, RZ ;  /* 0x0000001f0c027819 */ /* 0x000fd000000006ff */
[----:B------:R-:W1:Y:S02]  /*49c0*/  SYNCS.PHASECHK.TRANS64 P0, [UR5+0x2c0], R2 ;  /* 0x0002c002ff0075a7 */ /* 0x000e640008001005 */
[----:B-1----:R-:W-:Y:S05]  /*49d0*/  @P0 BRA `(.L_x_90) ;  /* 0x0000000000080947 */ /* 0x002fea0003800000 */
[----:B------:R-:W1:Y:S02]  /*49e0*/  SYNCS.PHASECHK.TRANS64.TRYWAIT P0, [UR5+0x2c0], R2 ;  /* 0x0002c002ff0075a7 */ /* 0x000e640008001105 */
[----:B-1----:R-:W-:Y:S05]  /*49f0*/  @!P0 BRA `(.L_x_91) ;  /* 0x00000054006c8947 */ /* 0x002fea0003800000 */
.L_x_90:
[----:B------:R-:W-:-:S04]  /*4a00*/  UIADD3 UR4, UPT, UPT, UR6, 0x1, URZ ;  /* 0x0000000106047890 */ /* 0x000fc8000fffe0ff */
[----:B------:R-:W-:-:S04]  /*4a10*/  UISETP.NE.AND UP0, UPT, UR4, 0x2, UPT ;  /* 0x000000020400788c */ /* 0x000fc8000bf05270 */
[----:B------:R-:W-:Y:S02]  /*4a20*/  USEL UR7, URZ, 0x1, UP0 ;  /* 0x00000001ff077887 */ /* 0x000fe40008000000 */
[----:B------:R-:W-:-:S04]  /*4a30*/  USEL UR4, UR4, URZ, UP0 ;  /* 0x000000ff04047287 */ /* 0x000fc80008000000 */
[----:B------:R-:W-:Y:S01]  /*4a40*/  ULEA UR4, UR4, UR54, 0x3 ;  /* 0x0000003604047291 */ /* 0x000fe2000f8e18ff */
[----:B-1----:R-:W-:-:S04]  /*4a50*/  LOP3.LUT R2, R12, UR7, RZ, 0x3c, !PT ;  /* 0x000000070c027c12 */ /* 0x002fc8000f8e3cff */
[----:B------:R-:W-:-:S04]  /*4a60*/  SHF.L.U32 R0, R2, 0x1f, RZ ;  /* 0x0000001f02007819 */ /* 0x000fc800000006ff */
[----:B------:R-:W1:Y:S02]  /*4a70*/  SYNCS.PHASECHK.TRANS64 P0, [UR4+0x2c0], R0 ;  /* 0x0002c000ff0075a7 */ /* 0x000e640008001004 */
[----:B-1----:R-:W-:Y:S05]  /*4a80*/  @P0 EXIT ;  /* 0x000000000000094d */ /* 0x002fea0003800000 */
[----:B------:R-:W-:Y:S02]  /*4a90*/  SHF.L.U32 R2, R2, 0x1f, RZ ;  /* 0x0000001f02027819 */ /* 0x000fe400000006ff */
[----:B------:R-:W-:-:S07]  /*4aa0*/  MOV R0, UR4 ;  /* 0x0000000400007c02 */ /* 0x000fce0008000f00 */
.L_x_92:
[----:B-1----:R1:W2:Y:S02]  /*4ab0*/  SYNCS.PHASECHK.TRANS64.TRYWAIT P0, [R0+URZ+0x2c0], R2 ;  /* 0x0002c002000075a7 */ /* 0x0022a400080011ff */
[----:B--2---:R-:W-:Y:S05]  /*4ac0*/  @!P0 NANOSLEEP.SYNCS 0x989680 ;  /* 0x009896800000895d */ /* 0x004fea0003900000 */
[----:B------:R-:W2:Y:S02]  /*4ad0*/  @!P0 SYNCS.PHASECHK.TRANS64 P0, [R0+URZ+0x2c0], R2 ;  /* 0x0002c002000085a7 */ /* 0x000ea400080010ff */
[----:B--2---:R-:W-:Y:S05]  /*4ae0*/  @P0 EXIT ;  /* 0x000000000000094d */ /* 0x004fea0003800000 */
[----:B------:R-:W-:Y:S05]  /*4af0*/  BRA `(.L_x_92) ;  /* 0xfffffffc00ec7947 */ /* 0x000fea000383ffff */
.L_x_85:
[----:B------:R-:W-:Y:S05]  /*4b00*/  BRA.U UP4, `(.L_x_93) ;  /* 0x0000001104847547 */ /* 0x000fea000b800000 */
[----:B------:R-:W-:Y:S01]  /*4b10*/  UMOV UR4, 0x40 ;  /* 0x0000004000047882 */ /* 0x000fe20000000000 */
[----:B------:R-:W-:Y:S01]  /*4b20*/  NOP ;  /* 0x0000000000007918 */ /* 0x000fe20000000000 */
[----:B------:R-:W-:Y:S01]  /*4b30*/  ULEA UR4, UR54, UR4, 0x18 ;  /* 0x0000000436047291 */ /* 0x000fe2000f8ec0ff */
[----:B------:R-:W-:Y:S02]  /*4b40*/  UMOV UR5, 0x400 ;  /* 0x0000040000057882 */ /* 0x000fe40000000000 */
[----:B------:R-:W-:-:S06]  /*4b50*/  ULEA UR54, UR54, UR5, 0x18 ;  /* 0x0000000536367291 */ /* 0x000fcc000f8ec0ff */
[----:B------:R-:W1:Y:S02]  /*4b60*/  LDS.U8 R0, [UR4+0x1c] ;  /* 0x00001c04ff007984 */ /* 0x000e640008000000 */
[----:B-1----:R-:W-:-:S13]  /*4b70*/  ISETP.NE.AND P0, PT, R0, RZ, PT ;  /* 0x000000ff0000720c */ /* 0x002fda0003f05270 */
[----:B------:R-:W-:Y:S05]  /*4b80*/  @P0 BRA `(.L_x_94) ;  /* 0x0000000400080947 */ /* 0x000fea0003800000 */
[----:B------:R-:W-:Y:S02]  /*4b90*/  UISETP.NE.U32.AND UP1, UPT, UR18, 0x1, UPT ;  /* 0x000000011200788c */ /* 0x000fe4000bf25070 */
[----:B------:R-:W-:-:S07]  /*4ba0*/  UIADD3 UR6, UPT, UPT, UR4, 0x8, URZ ;  /* 0x0000000804067890 */ /* 0x000fce000fffe0ff */
[----:B------:R-:W-:Y:S05]  /*4bb0*/  BRA.U !UP1, `(.L_x_95) ;  /* 0x00000001099c7547 */ /* 0x000fea000b800000 */
[----:B------:R-:W-:Y:S01]  /*4bc0*/  ELECT P0, URZ, PT ;  /* 0x0000000000ff782f */ /* 0x000fe20003800000 */
[----:B------:R-:W-:-:S12]  /*4bd0*/  BSSY B0, `(.L_x_95) ;  /* 0x0000025000007945 */ /* 0x000fd80003800000 */
[----:B------:R-:W-:Y:S05]  /*4be0*/  @!P0 BRA `(.L_x_96) ;  /* 0x00000000008c8947 */ /* 0x000fea0003800000 */
[----:B------:R-:W-:-:S05]  /*4bf0*/  UMOV UR5, 0x10 ;  /* 0x0000001000057882 */ /* 0x000fca0000000000 */
[----:B------:R-:W-:Y:S04]  /*4c00*/  DEPBAR.LE SB1, 0x36 ;  /* 0x00009d800000791a */ /* 0x000fe80000000000 */
[----:B------:R-:W1:Y:S02]  /*4c10*/  UTCATOMSWS.2CTA.FIND_AND_SET.ALIGN UP0, UR5, UR5 ;  /* 0x00000005000575e3 */ /* 0x000e640008200800 */
[----:B-1----:R-:W-:Y:S01]  /*4c20*/  MOV R10, UR5 ;  /* 0x00000005000a7c02 */ /* 0x002fe20008000f00 */
[----:B------:R-:W-:Y:S06]  /*4c30*/  BRA.U UP0, `(.L_x_97) ;  /* 0x0000000100187547 */ /* 0x000fec000b800000 */
.L_x_98:
[----:B------:R-:W-:Y:S05]  /*4c40*/  NANOSLEEP 0x64 ;  /* 0x000000640000795d */ /* 0x000fea0003800000 */
[----:B------:R-:W-:-:S05]  /*4c50*/  UMOV UR5, 0x10 ;  /* 0x0000001000057882 */ /* 0x000fca0000000000 */
[----:B------:R-:W-:Y:S04]  /*4c60*/  DEPBAR.LE SB1, 0x36 ;  /* 0x00009d800000791a */ /* 0x000fe80000000000 */
[----:B------:R-:W1:Y:S02]  /*4c70*/  UTCATOMSWS.2CTA.FIND_AND_SET.ALIGN UP0, UR5, UR5 ;  /* 0x00000005000575e3 */ /* 0x000e640008200800 */
[----:B-1----:R-:W-:Y:S01]  /*4c80*/  MOV R10, UR5 ;  /* 0x00000005000a7c02 */ /* 0x002fe20008000f00 */
[----:B------:R-:W-:Y:S05]  /*4c90*/  BRA.U !UP0, `(.L_x_98) ;  /* 0xfffffffd08e87547 */ /* 0x000fea000b83ffff */
.L_x_97:
[----:B------:R-:W1:Y:S01]  /*4ca0*/  LDS R6, [UR4+0x10] ;  /* 0x00001004ff067984 */ /* 0x000e620008000800 */
[----:B------:R-:W-:Y:S01]  /*4cb0*/  IMAD.U32 R0, RZ, RZ, UR54 ;  /* 0x00000036ff007e24 */ /* 0x000fe2000f8e00ff */
[----:B------:R-:W-:-:S03]  /*4cc0*/  MOV R4, UR17 ;  /* 0x0000001100047c02 */ /* 0x000fc60008000f00 */
[----:B------:R-:W-:Y:S01]  /*4cd0*/  VIADD R0, R0, 0x360 ;  /* 0x0000036000007836 */ /* 0x000fe20000000000 */
[----:B-1----:R-:W-:-:S04]  /*4ce0*/  SHF.L.U32 R6, R6, 0x1f, RZ ;  /* 0x0000001f06067819 */ /* 0x002fc800000006ff */
[----:B------:R-:W1:Y:S02]  /*4cf0*/  SYNCS.PHASECHK.TRANS64.TRYWAIT P0, [UR4+0x8], R6 ;  /* 0x00000806ff0075a7 */ /* 0x000e640008001104 */
[----:B-1----:R-:W-:Y:S05]  /*4d00*/  @P0 BRA `(.L_x_99) ;  /* 0x0000000000080947 */ /* 0x002fea0003800000 */
[----:B------:R-:W1:Y:S02]  /*4d10*/  SYNCS.PHASECHK.TRANS64.TRYWAIT P0, [UR4+0x8], R6 ;  /* 0x00000806ff0075a7 */ /* 0x000e640008001104 */
[----:B-1----:R-:W-:Y:S05]  /*4d20*/  @!P0 BRA `(.L_x_100) ;  /* 0x0000005000b88947 */ /* 0x002fea0003800000 */
.L_x_99:
[----:B------:R-:W-:Y:S01]  /*4d30*/  PRMT R4, R4, 0x654, R0 ;  /* 0x0000065404047816 */ /* 0x000fe20000000000 */
[----:B------:R-:W-:Y:S01]  /*4d40*/  HFMA2 R0, -RZ, RZ, 0, 5.9604644775390625e-08 ;  /* 0x00000001ff007431 */ /* 0x000fe200000001ff */
[----:B------:R-:W-:Y:S01]  /*4d50*/  UPRMT UR5, UR17, 0x654, UR6 ;  /* 0x0000065411057896 */ /* 0x000fe20008000006 */
[----:B------:R-:W-:Y:S02]  /*4d60*/  IMAD.MOV.U32 R8, RZ, RZ, 0xffff ;  /* 0x0000ffffff087424 */ /* 0x000fe400078e00ff */
[----:B-1----:R-:W-:Y:S02]  /*4d70*/  IMAD.MOV.U32 R6, RZ, RZ, 0x4 ;  /* 0x00000004ff067424 */ /* 0x002fe400078e00ff */
[----:B------:R-:W-:Y:S01]  /*4d80*/  IMAD.SHL.U32 R9, R10, 0x20, RZ ;  /* 0x000000200a097824 */ /* 0x000fe200078e00ff */
[----:B------:R-:W-:Y:S02]  /*4d90*/  MOV R5, UR5 ;  /* 0x0000000500057c02 */ /* 0x000fe40008000f00 */
[-C--:B------:R-:W-:Y:S01]  /*4da0*/  SHF.L.U32 R8, R8, R10.reuse, RZ ;  /* 0x0000000a08087219 */ /* 0x080fe200000006ff */
[----:B------:R1:W-:Y:S01]  /*4db0*/  SYNCS.ARRIVE.TRANS64.RED RZ, [UR5], R6 ;  /* 0x00000006ffff79a7 */ /* 0x0003e20008000405 */
[----:B------:R-:W-:Y:S01]  /*4dc0*/  SHF.L.U32 R7, R0, R10, RZ ;  /* 0x0000000a00077219 */ /* 0x000fe200000006ff */
[----:B------:R1:W-:Y:S04]  /*4dd0*/  STS [UR54+0x360], R9 ;  /* 0x00036009ff007988 */ /* 0x0003e80008000836 */
[----:B------:R1:W-:Y:S04]  /*4de0*/  STAS [R4.64], R10 ;  /* 0x0000000a04007dbd */ /* 0x0003e8000c0008ff */
[----:B------:R1:W-:Y:S04]  /*4df0*/  ATOMS.OR RZ, [UR4+0x14], R8 ;  /* 0x00001408ffff798c */ /* 0x0003e8000b000004 */
[----:B------:R1:W-:Y:S04]  /*4e00*/  ATOMS.OR RZ, [UR4+0x18], R7 ;  /* 0x00001807ffff798c */ /* 0x0003e8000b000004 */
[----:B------:R1:W-:Y:S02]  /*4e10*/  ATOMS.XOR RZ, [UR4+0x10], R0 ;  /* 0x00001000ffff798c */ /* 0x0003e4000b800004 */
.L_x_96:
[----:B------:R-:W-:Y:S05]  /*4e20*/  BSYNC B0 ;  /* 0x0000000000007941 */ /* 0x000fea0003800000 */
.L_x_95:
[----:B------:R-:W-:Y:S05]  /*4e30*/  BRA.U UP1, `(.L_x_101) ;  /* 0x00000001016c7547 */ /* 0x000fea000b800000 */
[----:B------:R-:W-:-:S03]  /*4e40*/  UMOV UR5, 0xffffffff ;  /* 0xffffffff00057882 */ /* 0x000fc60000000000 */
[----:B------:R-:W-:Y:S05]  /*4e50*/  BRA.DIV UR5, `(.L_x_102) ;  /* 0x0000005205847947 */ /* 0x000fea000b800000 */
[----:B------:R-:W-:-:S13]  /*4e60*/  ELECT P0, URZ, PT ;  /* 0x0000000000ff782f */ /* 0x000fda0003800000 */
.L_x_242:
[----:B------:R-:W-:Y:S05]  /*4e70*/  @!P0 BRA `(.L_x_101) ;  /* 0x00000000005c8947 */ /* 0x000fea0003800000 */
[----:B-1----:R-:W1:Y:S02]  /*4e80*/  LDS R4, [UR4+0x10] ;  /* 0x00001004ff047984 */ /* 0x002e640008000800 */
[----:B-1----:R-:W-:-:S04]  /*4e90*/  SHF.L.U32 R4, R4, 0x1f, RZ ;  /* 0x0000001f04047819 */ /* 0x002fc800000006ff */
[----:B------:R-:W1:Y:S02]  /*4ea0*/  SYNCS.PHASECHK.TRANS64.TRYWAIT P0, [UR4+0x8], R4 ;  /* 0x00000804ff0075a7 */ /* 0x000e640008001104 */
[----:B-1----:R-:W-:Y:S05]  /*4eb0*/  @P0 BRA `(.L_x_103) ;  /* 0x0000000000080947 */ /* 0x002fea0003800000 */
[----:B------:R-:W1:Y:S02]  /*4ec0*/  SYNCS.PHASECHK.TRANS64.TRYWAIT P0, [UR4+0x8], R4 ;  /* 0x00000804ff0075a7 */ /* 0x000e640008001104 */
[----:B-1----:R-:W-:Y:S05]  /*4ed0*/  @!P0 BRA `(.L_x_104) ;  /* 0x0000005000888947 */ /* 0x002fea0003800000 */
.L_x_103:
[----:B------:R-:W2:Y:S01]  /*4ee0*/  LDS R6, [UR54+0x360] ;  /* 0x00036036ff067984 */ /* 0x000ea20008000800 */
[----:B-1----:R-:W-:Y:S02]  /*4ef0*/  HFMA2 R0, -RZ, RZ, 0, 5.9604644775390625e-08 ;  /* 0x00000001ff007431 */ /* 0x002fe400000001ff */
[----:B------:R-:W-:Y:S01]  /*4f00*/  IMAD.MOV.U32 R4, RZ, RZ, 0xffff ;  /* 0x0000ffffff047424 */ /* 0x000fe200078e00ff */
[----:B------:R-:W-:Y:S01]  /*4f10*/  UPRMT UR5, UR17, 0x654, UR6 ;  /* 0x0000065411057896 */ /* 0x000fe20008000006 */
[----:B--2---:R-:W-:-:S03]  /*4f20*/  IMAD.SHL.U32 R5, R6, 0x20, RZ ;  /* 0x0000002006057824 */ /* 0x004fc600078e00ff */
[-C--:B------:R-:W-:Y:S02]  /*4f30*/  SHF.L.U32 R4, R4, R6.reuse, RZ ;  /* 0x0000000604047219 */ /* 0x080fe400000006ff */
[----:B------:R-:W-:Y:S01]  /*4f40*/  SHF.L.U32 R6, R0, R6, RZ ;  /* 0x0000000600067219 */ /* 0x000fe200000006ff */
[----:B------:R2:W-:Y:S04]  /*4f50*/  STS [UR54+0x360], R5 ;  /* 0x00036005ff007988 */ /* 0x0005e80008000836 */
[----:B------:R2:W-:Y:S04]  /*4f60*/  ATOMS.OR RZ, [UR4+0x14], R4 ;  /* 0x00001404ffff798c */ /* 0x0005e8000b000004 */
[----:B------:R2:W-:Y:S01]  /*4f70*/  ATOMS.OR RZ, [UR4+0x18], R6 ;  /* 0x00001806ffff798c */ /* 0x0005e2000b000004 */
[----:B------:R-:W-:Y:S03]  /*4f80*/  SYNCS.ARRIVE.TRANS64.RED.A1T0 RZ, [UR5], RZ ;  /* 0x000000ffffff79a7 */ /* 0x000fe60008100405 */
[----:B------:R2:W-:Y:S01]  /*4f90*/  ATOMS.XOR RZ, [UR4+0x10], R0 ;  /* 0x00001000ffff798c */ /* 0x0005e2000b800004 */
[----:B------:R-:W-:Y:S05]  /*4fa0*/  BRA `(.L_x_101) ;  /* 0x0000000000107947 */ /* 0x000fea0003800000 */
.L_x_94:
[----:B------:R-:W-:Y:S02]  /*4fb0*/  MOV R0, 0xffffffff ;  /* 0xffffffff00007802 */ /* 0x000fe40000000f00 */
[----:B------:R-:W-:-:S03]  /*4fc0*/  MOV R4, 0x4ff0 ;  /* 0x00004ff000047802 */ /* 0x000fc60000000f00 */
[----:B------:R1:W-:Y:S04]  /*4fd0*/  STS [UR54+0x360], R0 ;  /* 0x00036000ff007988 */ /* 0x0003e80008000836 */
[----:B-1---5:R-:W-:Y:S05]  /*4fe0*/  CALL.REL.NOINC `($__internal_1_$__cuda_sm10x_tcgen05_guardrail_trap_phase_invalid_during_alloc) ;  /* 0x0000005400907944 */ /* 0x022fea0003c00000 */
.L_x_101:
[----:B------:R-:W-:Y:S05]  /*4ff0*/  WARPSYNC.ALL ;  /* 0x0000000000007948 */ /* 0x000fea0003800000 */
[----:B------:R-:W3:Y:S01]  /*5000*/  S2UR UR6, SR_CgaCtaId ;  /* 0x00000000000679c3 */ /* 0x000ee20000008800 */
[----:B------:R-:W-:Y:S01]  /*5010*/  UMOV UR4, 0x400 ;  /* 0x0000040000047882 */ /* 0x000fe20000000000 */
[----:B------:R-:W-:-:S06]  /*5020*/  NOP ;  /* 0x0000000000007918 */ /* 0x000fcc0000000000 */
[----:B------:R-:W-:Y:S06]  /*5030*/  BAR.ARV 0x6, 0xa0 ;  /* 0x0182800000007b1d */ /* 0x000fec0000002000 */
[----:B------:R-:W-:Y:S01]  /*5040*/  LOP3.LUT R3, R3, 0xffff, RZ, 0xc0, !PT ;  /* 0x0000ffff03037812 */ /* 0x000fe200078ec0ff */
[----:B-1----:R-:W-:Y:S01]  /*5050*/  IMAD.MOV.U32 R9, RZ, RZ, 0x1 ;  /* 0x00000001ff097424 */ /* 0x002fe200078e00ff */
[----:B------:R-:W-:Y:S01]  /*5060*/  LOP3.LUT R2, R2, 0xffff, RZ, 0xc0, !PT ;  /* 0x0000ffff02027812 */ /* 0x000fe200078ec0ff */
[----:B------:R-:W-:Y:S01]  /*5070*/  IMAD.MOV.U32 R8, RZ, RZ, RZ ;  /* 0x000000ffff087224 */ /* 0x000fe200078e00ff */
[----:B------:R-:W-:Y:S01]  /*5080*/  R2UR UR11, R3 ;  /* 0x00000000030b72ca */ /* 0x000fe200000e0000 */
[----:B------:R-:W-:Y:S01]  /*5090*/  UMOV UR22, URZ ;  /* 0x000000ff00167c82 */ /* 0x000fe20008000000 */
[----:B------:R-:W-:-:S02]  /*50a0*/  R2UR UR10, R2 ;  /* 0x00000000020a72ca */ /* 0x000fc400000e0000 */
[----:B------:R-:W-:Y:S01]  /*50b0*/  CS2R R2, SRZ ;  /* 0x0000000000027805 */ /* 0x000fe2000001ff00 */
[----:B------:R-:W-:Y:S01]  /*50c0*/  UMOV UR21, URZ ;  /* 0x000000ff00157c82 */ /* 0x000fe20008000000 */
[----:B------:R-:W-:Y:S02]  /*50d0*/  UISETP.NE.AND UP3, UPT, UR18, URZ, UPT ;  /* 0x000000ff1200728c */ /* 0x000fe4000bf65270 */
[----:B---3--:R-:W-:Y:S01]  /*50e0*/  ULEA UR6, UR6, UR4, 0x18 ;  /* 0x0000000406067291 */ /* 0x008fe2000f8ec0ff */
[----:B------:R-:W1:Y:S03]  /*50f0*/  LDCU UR4, c[0x0][0x38c] ;  /* 0x00007180ff0477ac */ /* 0x000e660008000800 */
[----:B------:R-:W-:Y:S02]  /*5100*/  UIADD3 UR12, UPT, UPT, UR6, 0x4600, URZ ;  /* 0x00004600060c7890 */ /* 0x000fe4000fffe0ff */
[----:B------:R-:W-:-:S03]  /*5110*/  UIADD3 UR13, UPT, UPT, UR6, 0x2d600, URZ ;  /* 0x0002d600060d7890 */ /* 0x000fc6000fffe0ff */
[----:B--2---:R-:W2:Y:S01]  /*5120*/  LDS R0, [UR6+0x360] ;  /* 0x00036006ff007984 */ /* 0x004ea20008000800 */
[----:B------:R-:W-:Y:S02]  /*5130*/  USHF.R.U32.HI UR12, URZ, 0x4, UR12 ;  /* 0x00000004ff0c7899 */ /* 0x000fe4000801160c */
[----:B------:R-:W-:Y:S02]  /*5140*/  USHF.R.U32.HI UR13, URZ, 0x4, UR13 ;  /* 0x00000004ff0d7899 */ /* 0x000fe4000801160d */
[----:B------:R-:W-:Y:S02]  /*5150*/  ULOP3.LUT UR12, UR12, 0x3fff, URZ, 0xc0, !UPT ;  /* 0x00003fff0c0c7892 */ /* 0x000fe4000f8ec0ff */
[----:B------:R-:W-:Y:S02]  /*5160*/  ULOP3.LUT UR13, UR13, 0x3fff, URZ, 0xc0, !UPT ;  /* 0x00003fff0d0d7892 */ /* 0x000fe4000f8ec0ff */
[----:B------:R-:W-:Y:S02]  /*5170*/  ULOP3.LUT UR12, UR12, 0x10000, URZ, 0xfc, !UPT ;  /* 0x000100000c0c7892 */ /* 0x000fe4000f8efcff */
[----:B-1----:R-:W-:-:S02]  /*5180*/  UIADD3 UR4, UPT, UPT, UR4, 0x1f, URZ ;  /* 0x0000001f04047890 */ /* 0x002fc4000fffe0ff */
[----:B------:R-:W-:Y:S02]  /*5190*/  ULOP3.LUT UR13, UR13, 0x10000, URZ, 0xfc, !UPT ;  /* 0x000100000d0d7892 */ /* 0x000fe4000f8efcff */
[----:B------:R-:W-:Y:S01]  /*51a0*/  USHF.R.S32.HI UR5, URZ, 0x1f, UR4 ;  /* 0x0000001fff057899 */ /* 0x000fe20008011404 */
[----:B------:R-:W-:Y:S01]  /*51b0*/  UMOV UR20, URZ ;  /* 0x000000ff00147c82 */ /* 0x000fe20008000000 */
[----:B------:R-:W-:Y:S02]  /*51c0*/  UMOV UR26, 0x0 ;  /* 0x00000000001a7882 */ /* 0x000fe40000000000 */
[----:B------:R-:W-:Y:S01]  /*51d0*/  ULEA.HI UR5, UR5, UR4, URZ, 0x5 ;  /* 0x0000000405057291 */ /* 0x000fe2000f8f28ff */
[----:B------:R-:W-:-:S03]  /*51e0*/  UMOV UR27, 0x10100010 ;  /* 0x10100010001b7882 */ /* 0x000fc60000000000 */
[----:B------:R-:W-:-:S04]  /*51f0*/  USHF.R.S32.HI UR5, URZ, 0x5, UR5 ;  /* 0x00000005ff057899 */ /* 0x000fc80008011405 */
[----:B------:R-:W-:-:S04]  /*5200*/  UISETP.LT.AND UP0, UPT, UR5, 0x1, UPT ;  /* 0x000000010500788c */ /* 0x000fc8000bf01270 */
[----:B------:R-:W-:Y:S01]  /*5210*/  USEL UR23, UR5, 0x1, !UP0 ;  /* 0x0000000105177887 */ /* 0x000fe2000c000000 */
[----:B--2---:R-:W-:-:S15]  /*5220*/  R2UR UR24, R0 ;  /* 0x00000000001872ca */ /* 0x004fde00000e0000 */
.L_x_112:
[C---:B------:R-:W-:Y:S02]  /*5230*/  LEA R0, R8.reuse, UR6, 0x3 ;  /* 0x0000000608007c11 */ /* 0x040fe4000f8e18ff */
[----:B------:R-:W-:Y:S02]  /*5240*/  SHF.L.U32 R4, R3, 0x1f, RZ ;  /* 0x0000001f03047819 */ /* 0x000fe400000006ff */
[----:B------:R-:W-:Y:S02]  /*5250*/  LEA R5, R8, UR6, 0x4 ;  /* 0x0000000608057c11 */ /* 0x000fe4000f8e20ff */
[----:B------:R-:W1:Y:S02]  /*5260*/  SYNCS.PHASECHK.TRANS64.TRYWAIT P0, [R0+URZ+0x2b0], R4 ;  /* 0x0002b004000075a7 */ /* 0x000e6400080011ff */
[----:B-1-34-:R-:W-:Y:S05]  /*5270*/  @!P0 BRA `(.L_x_105) ;  /* 0x0000004c00b88947 */ /* 0x01afea0003800000 */
.L_x_243:
[----:B-1----:R-:W1:Y:S01]  /*5280*/  LDS.128 R4, [R5+0x340] ;  /* 0x0003400005047984 */ /* 0x002e620000000c00 */
[----:B------:R-:W-:Y:S02]  /*5290*/  VIADD R0, R0, 0x2c0 ;  /* 0x000002c000007836 */ /* 0x000fe40000000000 */
[----:B------:R-:W-:Y:S01]  /*52a0*/  VIADD R8, R8, 0x1 ;  /* 0x0000000108087836 */ /* 0x000fe20000000000 */
[----:B------:R-:W-:Y:S01]  /*52b0*/  @!PT LDS RZ, [RZ] ;  /* 0x00000000fffff984 */ /* 0x000fe20000000800 */
[----:B------:R-:W-:Y:S01]  /*52c0*/  @!PT LDS RZ, [RZ] ;  /* 0x00000000fffff984 */ /* 0x000fe20000000800 */
[----:B------:R-:W-:Y:S01]  /*52d0*/  @!PT LDS RZ, [RZ] ;  /* 0x00000000fffff984 */ /* 0x000fe20000000800 */
[----:B------:R-:W-:Y:S01]  /*52e0*/  @!PT LDS RZ, [RZ] ;  /* 0x00000000fffff984 */ /* 0x000fe20000000800 */
[----:B------:R2:W-:Y:S06]  /*52f0*/  MEMBAR.ALL.CTA ;  /* 0x0000000000007992 */ /* 0x0005ec0000008000 */
[----:B--2---:R-:W2:Y:S01]  /*5300*/  FENCE.VIEW.ASYNC.S ;  /* 0x00000000000073c6 */ /* 0x004ea20000000000 */
[----:B------:R-:W-:-:S04]  /*5310*/  PRMT R0, RZ, 0x654, R0 ;  /* 0x00000654ff007816 */ /* 0x000fc80000000000 */
[----:B--2---:R2:W-:Y:S01]  /*5320*/  SYNCS.ARRIVE.TRANS64.RED.A1T0 RZ, [R0+URZ], RZ ;  /* 0x000000ff00ff79a7 */ /* 0x0045e200081004ff */
[----:B-1----:R-:W-:Y:S01]  /*5330*/  LOP3.LUT P1, RZ, R6, 0x1, RZ, 0xc0, !PT ;  /* 0x0000000106ff7812 */ /* 0x002fe2000782c0ff */
[----:B--2---:R-:W-:-:S12]  /*5340*/  BRA.U UP3, `(.L_x_106) ;  /* 0x0000000103cc7547 */ /* 0x004fd8000b800000 */
[----:B------:R-:W1:Y:S01]  /*5350*/  LDCU UR4, c[0x0][0x38c] ;  /* 0x00007180ff0477ac */ /* 0x000e620008000800 */
[----:B------:R-:W-:Y:S02]  /*5360*/  PLOP3.LUT P2, PT, PT, PT, PT, 0x80, 0x8 ;  /* 0x000000000008781c */ /* 0x000fe40003f4f070 */
[----:B------:R-:W-:Y:S01]  /*5370*/  SHF.L.U32 R4, R9, 0x1f, RZ ;  /* 0x0000001f09047819 */ /* 0x000fe200000006ff */
[----:B------:R-:W-:Y:S02]  /*5380*/  ULEA UR9, UR22, UR6, 0x3 ;  /* 0x0000000616097291 */ /* 0x000fe4000f8e18ff */
[----:B-1----:R-:W-:-:S06]  /*5390*/  UISETP.GE.AND UP0, UPT, UR4, 0x1, UPT ;  /* 0x000000010400788c */ /* 0x002fcc000bf06270 */
[----:B------:R-:W-:-:S05]  /*53a0*/  PLOP3.LUT P0, PT, PT, PT, UP0, 0x80, 0x8 ;  /* 0x000000000008781c */ /* 0x000fca0003f0f008 */
[----:B------:R-:W-:-:S08]  /*53b0*/  @UP0 ULEA UR4, UR21, UR6, 0x3 ;  /* 0x0000000615040291 */ /* 0x000fd0000f8e18ff */
[----:B------:R-:W-:-:S04]  /*53c0*/  @P0 SHF.L.U32 R0, R2, 0x1f, RZ ;  /* 0x0000001f02000819 */ /* 0x000fc800000006ff */
[----:B------:R1:W2:Y:S01]  /*53d0*/  @P0 SYNCS.PHASECHK.TRANS64.TRYWAIT P2, [UR4], R0 ;  /* 0x00000000ff0005a7 */ /* 0x0002a20008041104 */
[----:B------:R-:W3:Y:S02]  /*53e0*/  SYNCS.PHASECHK.TRANS64.TRYWAIT P0, [UR9+0x2f0], R4 ;  /* 0x0002f004ff0075a7 */ /* 0x000ee40008001109 */
[----:B-123--:R-:W-:Y:S05]  /*53f0*/  @!P0 BRA `(.L_x_107) ;  /* 0x0000004c006c8947 */ /* 0x00efea0003800000 */
.L_x_245:
[----:B------:R-:W-:Y:S01]  /*5400*/  UMOV UR19, UR20 ;  /* 0x0000001400137c82 */ /* 0x000fe20008000000 */
[----:B------:R-:W-:Y:S05]  /*5410*/  BRA.U !UP0, `(.L_x_108) ;  /* 0x0000000108887547 */ /* 0x000fea000b800000 */
[----:B------:R-:W-:Y:S02]  /*5420*/  UIADD3 UR19, UPT, UPT, UR23, UR20, URZ ;  /* 0x0000001417137290 */ /* 0x000fe4000fffe0ff */
[----:B------:R-:W-:Y:S02]  /*5430*/  ULEA UR8, UR22, UR24, 0x6 ;  /* 0x0000001816087291 */ /* 0x000fe4000f8e30ff */
[----:B------:R-:W-:Y:S01]  /*5440*/  UPLOP3.LUT UP2, UPT, UPT, UPT, UPT, 0x40, 0x4 ;  /* 0x000000000004789c */ /* 0x000fe20003f4e870 */
[----:B------:R-:W-:Y:S01]  /*5450*/  UMOV UR16, UR5 ;  /* 0x0000000500107c82 */ /* 0x000fe20008000000 */
[----:B------:R-:W-:-:S09]  /*5460*/  UMOV UR15, UR21 ;  /* 0x00000015000f7c82 */ /* 0x000fd20008000000 */
.L_x_111:
[----:B--2---:R-:W-:Y:S01]  /*5470*/  ULEA UR7, UR15, UR6, 0x3 ;  /* 0x000000060f077291 */ /* 0x004fe2000f8e18ff */
[----:B---3--:R-:W-:Y:S11]  /*5480*/  @P2 BRA `(.L_x_109) ;  /* 0x00000000000c2947 */ /* 0x008ff60003800000 */
[----:B-1----:R-:W-:Y:S04]  /*5490*/  SHF.L.U32 R4, R2, 0x1f, RZ ;  /* 0x0000001f02047819 */ /* 0x002fe800000006ff */
[----:B------:R-:W1:Y:S02]  /*54a0*/  SYNCS.PHASECHK.TRANS64.TRYWAIT P0, [UR7], R4 ;  /* 0x00000004ff0075a7 */ /* 0x000e640008001107 */
[----:B-1----:R-:W-:Y:S05]  /*54b0*/  @!P0 BRA `(.L_x_110) ;  /* 0x0000004c00548947 */ /* 0x002fea0003800000 */
.L_x_109:
[----:B------:R-:W-:Y:S01]  /*54c0*/  UISETP.NE.AND UP0, UPT, UR16, 0x1, UPT ;  /* 0x000000011000788c */ /* 0x000fe2000bf05270 */
[----:B------:R-:W-:Y:S01]  /*54d0*/  PLOP3.LUT P2, PT, PT, PT, PT, 0x80, 0x8 ;  /* 0x000000000008781c */ /* 0x000fe20003f4f070 */
[----:B------:R-:W-:Y:S02]  /*54e0*/  UIADD3 UR21, UPT, UPT, UR15, 0x1, URZ ;  /* 0x000000010f157890 */ /* 0x000fe4000fffe0ff */
[----:B------:R-:W-:Y:S02]  /*54f0*/  ULEA UR28, UR15, UR13, 0x6 ;  /* 0x0000000d0f1c7291 */ /* 0x000fe4000f8e30ff */
[----:B------:R-:W-:Y:S01]  /*5500*/  UISETP.NE.AND UP1, UPT, UR21, 0x29, UPT ;  /* 0x000000291500788c */ /* 0x000fe2000bf25270 */
[----:B------:R-:W-:Y:S01]  /*5510*/  PLOP3.LUT P0, PT, PT, PT, UP0, 0x80, 0x8 ;  /* 0x000000000008781c */ /* 0x000fe20003f0f008 */
[----:B------:R-:W-:Y:S02]  /*5520*/  ULEA UR30, UR15, UR12, 0x8 ;  /* 0x0000000c0f1e7291 */ /* 0x000fe4000f8e40ff */
[----:B------:R-:W-:Y:S02]  /*5530*/  USEL UR14, URZ, 0x1, UP1 ;  /* 0x00000001ff0e7887 */ /* 0x000fe40008800000 */
[----:B------:R-:W-:Y:S02]  /*5540*/  USEL UR21, UR21, URZ, UP1 ;  /* 0x000000ff15157287 */ /* 0x000fe40008800000 */
[----:B------:R-:W-:Y:S02]  /*5550*/  UIADD3 UR7, UPT, UPT, UR7, 0x148, URZ ;  /* 0x0000014807077890 */ /* 0x000fe4000fffe0ff */
[----:B------:R-:W-:Y:S01]  /*5560*/  @UP0 ULEA UR4, UR21, UR6, 0x3 ;  /* 0x0000000615040291 */ /* 0x000fe2000f8e18ff */
[----:B------:R-:W-:Y:S01]  /*5570*/  LOP3.LUT R2, R2, UR14, RZ, 0x3c, !PT ;  /* 0x0000000e02027c12 */ /* 0x000fe2000f8e3cff */
[----:B------:R-:W-:Y:S01]  /*5580*/  UMOV UR29, 0xc0004010 ;  /* 0xc0004010001d7882 */ /* 0x000fe20000000000 */
[----:B------:R-:W-:Y:S01]  /*5590*/  UMOV UR31, 0xc0004010 ;  /* 0xc0004010001f7882 */ /* 0x000fe20000000000 */
[----:B------:R-:W-:Y:S01]  /*55a0*/  UIADD3 UR20, UPT, UPT, UR20, 0x1, URZ ;  /* 0x0000000114147890 */ /* 0x000fe2000fffe0ff */
[----:B-1----:R-:W-:Y:S01]  /*55b0*/  @P0 SHF.L.U32 R0, R2, 0x1f, RZ ;  /* 0x0000001f02000819 */ /* 0x002fe200000006ff */
[----:B------:R-:W-:Y:S02]  /*55c0*/  UIADD3 UR16, UPT, UPT, UR16, -0x1, URZ ;  /* 0xffffffff10107890 */ /* 0x000fe4000fffe0ff */
[----:B------:R-:W-:Y:S01]  /*55d0*/  UISETP.NE.AND UP0, UPT, UR20, UR19, UPT ;  /* 0x000000131400728c */ /* 0x000fe2000bf05270 */
[----:B------:R2:W3:Y:S01]  /*55e0*/  @P0 SYNCS.PHASECHK.TRANS64.TRYWAIT P2, [UR4], R0 ;  /* 0x00000000ff0005a7 */ /* 0x0004e20008041104 */
[----:B------:R2:W-:Y:S01]  /*55f0*/  UTCQMMA.2CTA gdesc[UR30], gdesc[UR28], tmem[UR8], tmem[UR26], idesc[UR27], UP2 ;  /* 0x00ff1a1c1e0075ea */ /* 0x0005e20009200308 */
[----:B------:R-:W-:Y:S01]  /*5600*/  UPLOP3.LUT UP2, UPT, UPT, UPT, UPT, 0x80, 0x8 ;  /* 0x000000000008789c */ /* 0x000fe20003f4f070 */
[----:B------:R2:W-:Y:S01]  /*5610*/  UTCBAR.2CTA.MULTICAST [UR7], URZ, UR11 ;  /* 0x000000ff070073e9 */ /* 0x0005e2000820080b */
[----:B------:R-:W-:Y:S04]  /*5620*/  UMOV UR15, UR21 ;  /* 0x00000015000f7c82 */ /* 0x000fe80008000000 */
[----:B------:R-:W-:Y:S05]  /*5630*/  BRA.U UP0, `(.L_x_111) ;  /* 0xfffffffd008c7547 */ /* 0x000fea000b83ffff */
.L_x_108:
[----:B------:R-:W-:Y:S01]  /*5640*/  UIADD3 UR9, UPT, UPT, UR9, 0x2d0, URZ ;  /* 0x000002d009097890 */ /* 0x000fe2000fffe0ff */
[----:B------:R-:W-:-:S08]  /*5650*/  UMOV UR20, UR19 ;  /* 0x0000001300147c82 */ /* 0x000fd00008000000 */
[----:B------:R4:W-:Y:S01]  /*5660*/  UTCBAR.2CTA.MULTICAST [UR9], URZ, UR10 ;  /* 0x000000ff090073e9 */ /* 0x0009e2000820080a */
[----:B------:R-:W-:Y:S02]  /*5670*/  NOP ;  /* 0x0000000000007918 */ /* 0x000fe40000000000 */
.L_x_106:
[----:B------:R-:W-:Y:S01]  /*5680*/  UIADD3 UR22, UPT, UPT, UR22, 0x1, URZ ;  /* 0x0000000116167890 */ /* 0x000fe2000fffe0ff */
[----:B------:R-:W-:-:S03]  /*5690*/  ISETP.NE.AND P0, PT, R8, 0x2, PT ;  /* 0x000000020800780c */ /* 0x000fc60003f05270 */
[----:B------:R-:W-:Y:S01]  /*56a0*/  UISETP.NE.AND UP0, UPT, UR22, 0x4, UPT ;  /* 0x000000041600788c */ /* 0x000fe2000bf05270 */
[----:B-12---:R-:W-:Y:S02]  /*56b0*/  SEL R0, RZ, 0x1, P0 ;  /* 0x00000001ff007807 */ /* 0x006fe40000000000 */
[----:B------:R-:W-:Y:S01]  /*56c0*/  SEL R8, R8, RZ, P0 ;  /* 0x000000ff08087207 */ /* 0x000fe20000000000 */
[----:B------:R-:W-:Y:S01]  /*56d0*/  USEL UR4, URZ, 0x1, UP0 ;  /* 0x00000001ff047887 */ /* 0x000fe20008000000 */
[----:B------:R-:W-:Y:S01]  /*56e0*/  LOP3.LUT R3, R3, R0, RZ, 0x3c, !PT ;  /* 0x0000000003037212 */ /* 0x000fe200078e3cff */
[----:B------:R-:W-:-:S04]  /*56f0*/  USEL UR22, UR22, URZ, UP0 ;  /* 0x000000ff16167287 */ /* 0x000fc80008000000 */
[----:B------:R-:W-:Y:S01]  /*5700*/  LOP3.LUT R9, R9, UR4, RZ, 0x3c, !PT ;  /* 0x0000000409097c12 */ /* 0x000fe2000f8e3cff */
[----:B------:R-:W-:Y:S07]  /*5710*/  @P1 BRA `(.L_x_112) ;  /* 0xfffffff800c41947 */ /* 0x000fee000383ffff */
[----:B------:R-:W1:Y:S01]  /*5720*/  S2UR UR4, SR_CgaCtaId ;  /* 0x00000000000479c3 */ /* 0x000e620000008800 */
[----:B------:R-:W-:Y:S01]  /*5730*/  ELECT P0, URZ, PT ;  /* 0x0000000000ff782f */ /* 0x000fe20003800000 */
[----:B------:R-:W-:Y:S01]  /*5740*/  HFMA2 R0, -RZ, RZ, 0, 5.9604644775390625e-08 ;  /* 0x00000001ff007431 */ /* 0x000fe200000001ff */
[----:B------:R-:W-:-:S05]  /*5750*/  UMOV UR5, 0x40 ;  /* 0x0000004000057882 */ /* 0x000fca0000000000 */
[----:B------:R-:W-:Y:S01]  /*5760*/  UVIRTCOUNT.DEALLOC.SMPOOL 0x80 ;  /* 0x000000800000784c */ /* 0x000fe20000000000 */
[----:B------:R-:W-:Y:S02]  /*5770*/  UISETP.NE.AND UP1, UPT, UR18, URZ, UPT ;  /* 0x000000ff1200728c */ /* 0x000fe4000bf25270 */
[----:B-1----:R-:W-:-:S09]  /*5780*/  ULEA UR4, UR4, UR5, 0x18 ;  /* 0x0000000504047291 */ /* 0x002fd2000f8ec0ff */
[----:B------:R1:W-:Y:S01]  /*5790*/  @P0 STS.U8 [UR4+0x1c], R0 ;  /* 0x00001c00ff000988 */ /* 0x0003e20008000004 */
[----:B------:R-:W-:Y:S05]  /*57a0*/  BRA.U UP1, `(.L_x_113) ;  /* 0x0000000101a07547 */ /* 0x000fea000b800000 */
[----:B------:R-:W-:Y:S01]  /*57b0*/  UIADD3 UR5, UPT, UPT, UR6, 0x2f0, URZ ;  /* 0x000002f006057890 */ /* 0x000fe2000fffe0ff */
[----:B------:R-:W-:-:S03]  /*57c0*/  SHF.L.U32 R2, R9, 0x1f, RZ ;  /* 0x0000001f09027819 */ /* 0x000fc600000006ff */
[----:B------:R-:W-:-:S09]  /*57d0*/  ULEA UR7, UR22, UR5, 0x3 ;  /* 0x0000000516077291 */ /* 0x000fd2000f8e18ff */
[----:B------:R-:W2:Y:S02]  /*57e0*/  SYNCS.PHASECHK.TRANS64.TRYWAIT P0, [UR7], R2 ;  /* 0x00000002ff0075a7 */ /* 0x000ea40008001107 */
[----:B--2---:R-:W-:Y:S05]  /*57f0*/  @!P0 BRA `(.L_x_114) ;  /* 0x00000048009c8947 */ /* 0x004fea0003800000 */
.L_x_248:
[----:B------:R-:W-:-:S04]  /*5800*/  UIADD3 UR8, UPT, UPT, UR22, 0x1, URZ ;  /* 0x0000000116087890 */ /* 0x000fc8000fffe0ff */
[----:B------:R-:W-:-:S04]  /*5810*/  UISETP.NE.AND UP0, UPT, UR8, 0x4, UPT ;  /* 0x000000040800788c */ /* 0x000fc8000bf05270 */
[----:B----4-:R-:W-:Y:S02]  /*5820*/  USEL UR9, URZ, 0x1, UP0 ;  /* 0x00000001ff097887 */ /* 0x010fe40008000000 */
[----:B------:R-:W-:-:S04]  /*5830*/  USEL UR8, UR8, URZ, UP0 ;  /* 0x000000ff08087287 */ /* 0x000fc80008000000 */
[----:B------:R-:W-:Y:S01]  /*5840*/  ULEA UR7, UR8, UR5, 0x3 ;  /* 0x0000000508077291 */ /* 0x000fe2000f8e18ff */
[----:B-1----:R-:W-:-:S04]  /*5850*/  LOP3.LUT R2, R9, UR9, RZ, 0x3c, !PT ;  /* 0x0000000909027c12 */ /* 0x002fc8000f8e3cff */
[----:B------:R-:W-:-:S04]  /*5860*/  SHF.L.U32 R3, R2, 0x1f, RZ ;  /* 0x0000001f02037819 */ /* 0x000fc800000006ff */
[----:B------:R-:W1:Y:S02]  /*5870*/  SYNCS.PHASECHK.TRANS64.TRYWAIT P0, [UR7], R3 ;  /* 0x00000003ff0075a7 */ /* 0x000e640008001107 */
[----:B-1----:R-:W-:Y:S05]  /*5880*/  @!P0 BRA `(.L_x_115) ;  /* 0x0000004800908947 */ /* 0x002fea0003800000 */
.L_x_250:
        /* <DEDUP_REMOVED lines=9> */
.L_x_252:
[----:B------:R-:W-:-:S04]  /*5920*/  UIADD3 UR8, UPT, UPT, UR8, 0x1, URZ ;  /* 0x0000000108087890 */ /* 0x000fc8000fffe0ff */
[----:B------:R-:W-:-:S04]  /*5930*/  UISETP.NE.AND UP0, UPT, UR8, 0x4, UPT ;  /* 0x000000040800788c */ /* 0x000fc8000bf05270 */
[----:B------:R-:W-:Y:S02]  /*5940*/  USEL UR7, URZ, 0x1, UP0 ;  /* 0x00000001ff077887 */ /* 0x000fe40008000000 */
[----:B------:R-:W-:-:S04]  /*5950*/  USEL UR8, UR8, URZ, UP0 ;  /* 0x000000ff08087287 */ /* 0x000fc80008000000 */
[----:B------:R-:W-:Y:S01]  /*5960*/  ULEA UR8, UR8, UR5, 0x3 ;  /* 0x0000000508087291 */ /* 0x000fe2000f8e18ff */
[----:B------:R-:W-:-:S04]  /*5970*/  LOP3.LUT R2, R2, UR7, RZ, 0x3c, !PT ;  /* 0x0000000702027c12 */ /* 0x000fc8000f8e3cff */
[----:B------:R-:W-:Y:S01]  /*5980*/  SHF.L.U32 R2, R2, 0x1f, RZ ;  /* 0x0000001f02027819 */ /* 0x000fe200000006ff */
[----:B-1----:R-:W-:-:S04]  /*5990*/  IMAD.U32 R0, RZ, RZ, UR8 ;  /* 0x00000008ff007e24 */ /* 0x002fc8000f8e00ff */
[----:B------:R1:W2:Y:S03]  /*59a0*/  SYNCS.PHASECHK.TRANS64.TRYWAIT P0, [R0+URZ], R2 ;  /* 0x00000002000075a7 */ /* 0x0002a600080011ff */
[----:B--2---:R-:W-:Y:S05]  /*59b0*/  @!P0 NANOSLEEP.SYNCS 0x989680 ;  /* 0x009896800000895d */ /* 0x004fea0003900000 */
[----:B------:R-:W2:Y:S02]  /*59c0*/  @!P0 SYNCS.PHASECHK.TRANS64 P0, [R0+URZ], R2 ;  /* 0x00000002000085a7 */ /* 0x000ea400080010ff */
[----:B--2---:R-:W-:Y:S05]  /*59d0*/  @P0 BRA `(.L_x_117) ;  /* 0x0000000000200947 */ /* 0x004fea0003800000 */
.L_x_118:
[----:B--2---:R2:W4:Y:S02]  /*59e0*/  SYNCS.PHASECHK.TRANS64.TRYWAIT P0, [R0+URZ], R2 ;  /* 0x00000002000075a7 */ /* 0x00452400080011ff */
[----:B----4-:R-:W-:Y:S05]  /*59f0*/  @!P0 NANOSLEEP.SYNCS 0x989680 ;  /* 0x009896800000895d */ /* 0x010fea0003900000 */
[----:B------:R-:W4:Y:S02]  /*5a00*/  @!P0 SYNCS.PHASECHK.TRANS64 P0, [R0+URZ], R2 ;  /* 0x00000002000085a7 */ /* 0x000f2400080010ff */
[----:B----4-:R-:W-:Y:S05]  /*5a10*/  @!P0 BRA `(.L_x_118) ;  /* 0xfffffffc00f08947 */ /* 0x010fea000383ffff */
[----:B------:R-:W-:Y:S05]  /*5a20*/  BRA `(.L_x_117) ;  /* 0x00000000000c7947 */ /* 0x000fea0003800000 */
.L_x_113:
[----:B------:R-:W-:-:S04]  /*5a30*/  UIADD3 UR5, UPT, UPT, UR6, 0x330, URZ ;  /* 0x0000033006057890 */ /* 0x000fc8000fffe0ff */
[----:B------:R-:W-:-:S09]  /*5a40*/  UPRMT UR5, UR17, 0x654, UR5 ;  /* 0x0000065411057896 */ /* 0x000fd20008000005 */
[----:B------:R-:W-:Y:S03]  /*5a50*/  SYNCS.ARRIVE.TRANS64.RED.A1T0 RZ, [UR5], RZ ;  /* 0x000000ffffff79a7 */ /* 0x000fe60008100405 */
.L_x_117:
[----:B-12---:R-:W-:Y:S01]  /*5a60*/  SHF.L.U32 R2, RZ, 0x1f, RZ ;  /* 0x0000001fff027819 */ /* 0x006fe200000006ff */
[----:B------:R-:W-:Y:S01]  /*5a70*/  UIADD3 UR5, UPT, UPT, UR6, 0x330, URZ ;  /* 0x0000033006057890 */ /* 0x000fe2000fffe0ff */
[----:B------:R-:W-:Y:S02]  /*5a80*/  PLOP3.LUT P0, PT, PT, PT, UP1, 0x80, 0x8 ;  /* 0x000000000008781c */ /* 0x000fe40003f0f018 */
[----:B------:R-:W1:Y:S02]  /*5a90*/  SYNCS.PHASECHK.TRANS64.TRYWAIT P1, [UR6+0x330], R2 ;  /* 0x00033002ff0075a7 */ /* 0x000e640008021106 */
[----:B-1----:R-:W-:Y:S09]  /*5aa0*/  @!P1 BRA `(.L_x_119) ;  /* 0x0000004800389947 */ /* 0x002ff20003800000 */
.L_x_254:
[----:B------:R-:W-:Y:S02]  /*5ab0*/  @!UP1 UPRMT UR5, UR17, 0x654, UR5 ;  /* 0x0000065411059896 */ /* 0x000fe40008000005 */
[----:B------:R-:W-:Y:S01]  /*5ac0*/  ULOP3.LUT UR6, UR24, 0xffff, URZ, 0xc0, !UPT ;  /* 0x0000ffff18067892 */ /* 0x000fe2000f8ec0ff */
[----:B------:R-:W-:-:S03]  /*5ad0*/  UMOV UR8, 0xffff ;  /* 0x0000ffff00087882 */ /* 0x000fc60000000000 */
[----:B------:R-:W-:-:S03]  /*5ae0*/  USHF.R.U32.HI UR6, URZ, 0x5, UR6 ;  /* 0x00000005ff067899 */ /* 0x000fc60008011606 */
[----:B------:R-:W-:Y:S01]  /*5af0*/  @!P0 SYNCS.ARRIVE.TRANS64.RED.A1T0 RZ, [UR5], RZ ;  /* 0x000000ffffff89a7 */ /* 0x000fe20008100405 */
[----:B------:R-:W-:Y:S01]  /*5b00*/  NOP ;  /* 0x0000000000007918 */ /* 0x000fe20000000000 */
[----:B-1----:R-:W1:Y:S01]  /*5b10*/  LDS R0, [UR4+0x14] ;  /* 0x00001404ff007984 */ /* 0x002e620008000800 */
[----:B------:R-:W-:Y:S01]  /*5b20*/  USHF.L.U32 UR8, UR8, UR6, URZ ;  /* 0x0000000608087299 */ /* 0x000fe200080006ff */
[----:B------:R-:W-:Y:S02]  /*5b30*/  UMOV UR5, 0x1 ;  /* 0x0000000100057882 */ /* 0x000fe40000000000 */
[----:B------:R-:W-:-:S03]  /*5b40*/  USHF.L.U32 UR5, UR5, UR6, URZ ;  /* 0x0000000605057299 */ /* 0x000fc600080006ff */
[----:B-1----:R-:W-:-:S04]  /*5b50*/  LOP3.LUT R0, R0, UR8, RZ, 0xc0, !PT ;  /* 0x0000000800007c12 */ /* 0x002fc8000f8ec0ff */
[----:B------:R-:W-:-:S13]  /*5b60*/  ISETP.NE.AND P0, PT, R0, UR8, PT ;  /* 0x0000000800007c0c */ /* 0x000fda000bf05270 */
[----:B------:R-:W-:Y:S05]  /*5b70*/  @P0 BRA `(.L_x_120) ;  /* 0x0000000000580947 */ /* 0x000fea0003800000 */
[----:B------:R-:W1:Y:S02]  /*5b80*/  LDS R0, [UR4+0x18] ;  /* 0x00001804ff007984 */ /* 0x000e640008000800 */
[----:B-1----:R-:W-:-:S04]  /*5b90*/  LOP3.LUT R0, R0, UR5, RZ, 0xc0, !PT ;  /* 0x0000000500007c12 */ /* 0x002fc8000f8ec0ff */
[----:B------:R-:W-:-:S13]  /*5ba0*/  ISETP.NE.AND P0, PT, R0, UR5, PT ;  /* 0x0000000500007c0c */ /* 0x000fda000bf05270 */
[----:B------:R-:W-:Y:S05]  /*5bb0*/  @P0 BRA `(.L_x_121) ;  /* 0x00000000003c0947 */ /* 0x000fea0003800000 */
[----:B------:R-:W1:Y:S01]  /*5bc0*/  S2R R2, SR_LANEID ;  /* 0x0000000000027919 */ /* 0x000e620000000000 */
[----:B------:R-:W-:Y:S01]  /*5bd0*/  ULOP3.LUT UR8, URZ, UR8, URZ, 0x33, !UPT ;  /* 0x00000008ff087292 */ /* 0x000fe2000f8e33ff */
[----:B------:R-:W-:Y:S02]  /*5be0*/  VOTEU.ANY UR7, UPT, PT ;  /* 0x0000000000077886 */ /* 0x000fe400038e0100 */
[----:B------:R-:W-:-:S03]  /*5bf0*/  UFLO.U32 UR7, UR7 ;  /* 0x00000007000772bd */ /* 0x000fc600080e0000 */
[----:B------:R-:W-:-:S04]  /*5c00*/  IMAD.U32 R0, RZ, RZ, UR8 ;  /* 0x00000008ff007e24 */ /* 0x000fc8000f8e00ff */
[----:B------:R2:W3:Y:S02]  /*5c10*/  REDUX UR6, R0 ;  /* 0x00000000000673c4 */ /* 0x0004e40000000000 */
[----:B------:R1:W-:Y:S02]  /*5c20*/  UTCATOMSWS.AND URZ, UR8 ;  /* 0x0000000800ff79e3 */ /* 0x0003e40008000000 */
[----:B-1----:R-:W-:Y:S02]  /*5c30*/  ISETP.EQ.U32.AND P0, PT, R2, UR7, PT ;  /* 0x0000000702007c0c */ /* 0x002fe4000bf02070 */
[----:B--2---:R-:W-:Y:S02]  /*5c40*/  LOP3.LUT R0, RZ, UR5, RZ, 0x33, !PT ;  /* 0x00000005ff007c12 */ /* 0x004fe4000f8e33ff */
[----:B---3--:R-:W-:Y:S02]  /*5c50*/  MOV R2, UR6 ;  /* 0x0000000600027c02 */ /* 0x008fe40008000f00 */
[----:B------:R-:W1:Y:S07]  /*5c60*/  REDUX UR5, R0 ;  /* 0x00000000000573c4 */ /* 0x000e6e0000000000 */
[----:B------:R2:W-:Y:S01]  /*5c70*/  @P0 ATOMS.AND RZ, [UR4+0x14], R2 ;  /* 0x00001402ffff098c */ /* 0x0005e2000a800004 */
[----:B-1----:R-:W-:-:S05]  /*5c80*/  IMAD.U32 R0, RZ, RZ, UR5 ;  /* 0x00000005ff007e24 */ /* 0x002fca000f8e00ff */
[----:B------:R2:W-:Y:S01]  /*5c90*/  @P0 ATOMS.AND RZ, [UR4+0x18], R0 ;  /* 0x00001800ffff098c */ /* 0x0005e2000a800004 */
[----:B------:R-:W-:Y:S05]  /*5ca0*/  BRA `(.L_x_122) ;  /* 0x0000000000147947 */ /* 0x000fea0003800000 */
.L_x_121:
[----:B------:R-:W-:Y:S02]  /*5cb0*/  MOV R2, 0x5cd0 ;  /* 0x00005cd000027802 */ /* 0x000fe40000000f00 */
[----:B---345:R-:W-:Y:S05]  /*5cc0*/  CALL.REL.NOINC `($__internal_0_$__cuda_sm10x_tcgen05_guardrail_trap_col_being_dealloced_not_returned_by_alloc) ;  /* 0x00000048004c7944 */ /* 0x038fea0003c00000 */
[----:B------:R-:W-:Y:S05]  /*5cd0*/  BRA `(.L_x_122) ;  /* 0x0000000000087947 */ /* 0x000fea0003800000 */
.L_x_120:
[----:B------:R-:W-:Y:S02]  /*5ce0*/  MOV R2, 0x5d00 ;  /* 0x00005d0000027802 */ /* 0x000fe40000000f00 */
[----:B---345:R-:W-:Y:S05]  /*5cf0*/  CALL.REL.NOINC `($__internal_2_$__cuda_sm10x_tcgen05_guardrail_trap_unallocated_columns_being_dealloced) ;  /* 0x0000004800587944 */ /* 0x038fea0003c00000 */
.L_x_122:
[----:B------:R-:W-:Y:S01]  /*5d00*/  NOP ;  /* 0x0000000000007918 */ /* 0x000fe20000000000 */
[----:B----4-:R-:W-:Y:S05]  /*5d10*/  EXIT ;  /* 0x000000000000794d */ /* 0x010fea0003800000 */
.L_x_93:
[----:B------:R-:W-:-:S09]  /*5d20*/  UISETP.NE.OR UP0, UPT, UR11, 0x3, !UP3 ;  /* 0x000000030b00788c */ /* 0x000fd2000df05670 */
[----:B------:R-:W-:Y:S05]  /*5d30*/  BRA.U UP0, `(.L_x_123) ;  /* 0x0000000900e87547 */ /* 0x000fea000b800000 */
[----:B------:R-:W1:Y:S01]  /*5d40*/  LDCU UR25, c[0x0][0x370] ;  /* 0x00006e00ff1977ac */ /* 0x000e620008000800 */
[----:B------:R-:W2:Y:S01]  /*5d50*/  LDC.64 R16, c[0x0][0x348] ;  /* 0x0000d200ff107b82 */ /* 0x000ea20000000a00 */
[----:B------:R-:W-:Y:S02]  /*5d60*/  HFMA2 R13, -RZ, RZ, 0, 0 ;  /* 0x00000000ff0d7431 */ /* 0x000fe400000001ff */
[----:B------:R-:W-:Y:S01]  /*5d70*/  IMAD.MOV.U32 R15, RZ, RZ, 0x1 ;  /* 0x00000001ff0f7424 */ /* 0x000fe200078e00ff */
[----:B------:R-:W1:Y:S01]  /*5d80*/  LDCU.128 UR20, c[0x0][0xb10] ;  /* 0x00016200ff1477ac */ /* 0x000e620008000c00 */
[----:B------:R-:W-:Y:S01]  /*5d90*/  IMAD.MOV.U32 R14, RZ, RZ, RZ ;  /* 0x000000ffff0e7224 */ /* 0x000fe200078e00ff */
[----:B------:R-:W-:Y:S01]  /*5da0*/  MOV R12, 0x2000 ;  /* 0x00002000000c7802 */ /* 0x000fe20000000f00 */
[----:B------:R-:W3:Y:S01]  /*5db0*/  LDCU UR24, c[0x0][0x374] ;  /* 0x00006e80ff1877ac */ /* 0x000ee20008000800 */
[----:B------:R-:W4:Y:S01]  /*5dc0*/  LDC.64 R2, c[0x0][0x888] ;  /* 0x00022200ff027b82 */ /* 0x000f220000000a00 */
[----:B------:R-:W3:Y:S01]  /*5dd0*/  LDCU UR13, c[0x0][0xb0c] ;  /* 0x00016180ff0d77ac */ /* 0x000ee20008000800 */
[----:B------:R-:W3:Y:S06]  /*5de0*/  LDCU UR18, c[0x0][0xb20] ;  /* 0x00016400ff1277ac */ /* 0x000eec0008000800 */
[----:B------:R-:W2:Y:S01]  /*5df0*/  LDC.64 R4, c[0x0][0x890] ;  /* 0x00022400ff047b82 */ /* 0x000ea20000000a00 */
[----:B------:R-:W3:Y:S01]  /*5e00*/  LDCU UR4, c[0x0][0xb30] ;  /* 0x00016600ff0477ac */ /* 0x000ee20008000800 */
[----:B------:R-:W-:Y:S01]  /*5e10*/  UMOV UR19, 0x400 ;  /* 0x0000040000137882 */ /* 0x000fe20000000000 */
[----:B------:R-:W-:-:S02]  /*5e20*/  UISETP.GE.AND UP0, UPT, UR37, 0x1, UPT ;  /* 0x000000012500788c */ /* 0x000fc4000bf06270 */
[----:B------:R-:W-:Y:S02]  /*5e30*/  ULEA UR19, UR54, UR19, 0x18 ;  /* 0x0000001336137291 */ /* 0x000fe4000f8ec0ff */
[----:B------:R-:W-:Y:S02]  /*5e40*/  UP2UR UR5, UPR, URZ, 0x1 ;  /* 0x00000001ff057883 */ /* 0x000fe40008000000 */
[----:B-1----:R-:W-:Y:S02]  /*5e50*/  UIMAD.WIDE.U32 UR10, UR25, UR20, URZ ;  /* 0x00000014190a72a5 */ /* 0x002fe4000f8e00ff */
[----:B------:R-:W-:Y:S02]  /*5e60*/  UIADD3 UR5, UPT, UPT, UR19, 0x290, URZ ;  /* 0x0000029013057890 */ /* 0x000fe4000fffe0ff */
[----:B---3--:R-:W-:Y:S02]  /*5e70*/  UIMAD.WIDE.U32 UR8, UR24, UR23, URZ ;  /* 0x00000017180872a5 */ /* 0x008fe4000f8e00ff */
[----:B------:R-:W-:-:S02]  /*5e80*/  UPLOP3.LUT UP3, UPT, UPT, UPT, UPT, 0x40, 0x4 ;  /* 0x000000000004789c */ /* 0x000fc40003f6e870 */
[----:B------:R-:W-:Y:S01]  /*5e90*/  UISETP.NE.AND UP4, UPT, UR37, 0x1, UPT ;  /* 0x000000012500788c */ /* 0x000fe2000bf85270 */
[----:B------:R-:W1:Y:S01]  /*5ea0*/  LDCU.64 UR6, c[0x0][0xb28] ;  /* 0x00016500ff0677ac */ /* 0x000e620008000a00 */
[----:B------:R-:W-:Y:S02]  /*5eb0*/  UISETP.NE.AND UP6, UPT, UR13, 0x1, UPT ;  /* 0x000000010d00788c */ /* 0x000fe4000bfc5270 */
[----:B------:R-:W-:Y:S02]  /*5ec0*/  UISETP.NE.AND UP5, UPT, UR22, 0x1, UPT ;  /* 0x000000011600788c */ /* 0x000fe4000bfa5270 */
[----:B------:R-:W-:Y:S02]  /*5ed0*/  UPRMT UR54, UR54, 0x654, UR5 ;  /* 0x0000065436367896 */ /* 0x000fe40008000005 */
[----:B------:R-:W-:Y:S02]  /*5ee0*/  USHF.R.U32.HI UR28, URZ, UR21, UR11 ;  /* 0x00000015ff1c7299 */ /* 0x000fe4000801160b */
[----:B------:R-:W-:-:S02]  /*5ef0*/  USHF.R.U32.HI UR27, URZ, UR18, UR9 ;  /* 0x00000012ff1b7299 */ /* 0x000fc40008011609 */
[----:B------:R-:W-:-:S11]  /*5f00*/  UISETP.NE.AND UP2, UPT, UR4, 0x1, UPT ;  /* 0x000000010400788c */ /* 0x000fd6000bf45270 */
.L_x_131:
[C---:B------:R-:W-:Y:S02]  /*5f10*/  LEA R7, R14.reuse, UR19, 0x3 ;  /* 0x000000130e077c11 */ /* 0x040fe4000f8e18ff */
[----:B------:R-:W-:Y:S02]  /*5f20*/  SHF.L.U32 R0, R13, 0x1f, RZ ;  /* 0x0000001f0d007819 */ /* 0x000fe400000006ff */
[----:B------:R-:W-:Y:S02]  /*5f30*/  LEA R8, R14, UR19, 0x4 ;  /* 0x000000130e087c11 */ /* 0x000fe4000f8e20ff */
[----:B---3--:R-:W3:Y:S02]  /*5f40*/  SYNCS.PHASECHK.TRANS64.TRYWAIT P0, [R7+URZ+0x2b0], R0 ;  /* 0x0002b000070075a7 */ /* 0x008ee400080011ff */
[----:B---3--:R-:W-:Y:S05]  /*5f50*/  @!P0 BRA `(.L_x_124) ;  /* 0x0000004400248947 */ /* 0x008fea0003800000 */
.L_x_255:
[----:B------:R-:W1:Y:S01]  /*5f60*/  LDS.128 R8, [R8+0x340] ;  /* 0x0003400008087984 */ /* 0x000e620000000c00 */
[----:B------:R-:W-:Y:S01]  /*5f70*/  UISETP.GE.AND UP0, UPT, UR37, 0x1, UPT ;  /* 0x000000012500788c */ /* 0x000fe2000bf06270 */
[----:B------:R-:W-:Y:S01]  /*5f80*/  @!PT LDS RZ, [RZ] ;  /* 0x00000000fffff984 */ /* 0x000fe20000000800 */
[----:B------:R-:W-:Y:S01]  /*5f90*/  @!PT LDS RZ, [RZ] ;  /* 0x00000000fffff984 */ /* 0x000fe20000000800 */
[----:B------:R-:W-:Y:S01]  /*5fa0*/  @!PT LDS RZ, [RZ] ;  /* 0x00000000fffff984 */ /* 0x000fe20000000800 */
[----:B------:R-:W-:Y:S01]  /*5fb0*/  @!PT LDS RZ, [RZ] ;  /* 0x00000000fffff984 */ /* 0x000fe20000000800 */
[----:B------:R2:W-:Y:S06]  /*5fc0*/  MEMBAR.ALL.CTA ;  /* 0x0000000000007992 */ /* 0x0005ec0000008000 */
[----:B--2---:R-:W2:Y:S01]  /*5fd0*/  FENCE.VIEW.ASYNC.S ;  /* 0x00000000000073c6 */ /* 0x004ea20000000000 */
[----:B-1----:R-:W-:Y:S11]  /*5fe0*/  LOP3.LUT P0, RZ, R10, 0x1, RZ, 0xc0, !PT ;  /* 0x000000010aff7812 */ /* 0x002ff6000780c0ff */
[----:B------:R-:W-:Y:S02]  /*5ff0*/  @!UPT UIADD3 URZ, UPT, UPT, URZ, URZ, URZ ;  /* 0x000000fffffff290 */ /* 0x000fe4000fffe0ff */
[----:B--2---:R-:W-:Y:S01]  /*6000*/  VOTEU.ANY UP1, P0 ;  /* 0x0000000000ff7886 */ /* 0x004fe20000020100 */
[----:B------:R-:W-:Y:S11]  /*6010*/  PLOP3.LUT P0, PT, PT, PT, UP1, 0x80, 0x8 ;  /* 0x000000000008781c */ /* 0x000ff60003f0f018 */
[----:B------:R-:W-:Y:S02]  /*6020*/  @!UPT UIADD3 URZ, UPT, UPT, URZ, URZ, URZ ;  /* 0x000000fffffff290 */ /* 0x000fe4000fffe0ff */
[----:B---3--:R-:W-:Y:S02]  /*6030*/  @P0 SHF.R.U32.HI R0, RZ, 0x10, R9 ;  /* 0x00000010ff000819 */ /* 0x008fe40000011609 */
[----:B------:R-:W-:Y:S02]  /*6040*/  @P0 MOV R6, R8 ;  /* 0x0000000800060202 */ /* 0x000fe40000000f00 */
[----:B------:R-:W-:Y:S01]  /*6050*/  @P0 R2UR UR4, R0 ;  /* 0x00000000000402ca */ /* 0x000fe200000e0000 */
[----:B------:R-:W-:Y:S01]  /*6060*/  VIADD R0, R7, 0x2c0 ;  /* 0x000002c007007836 */ /* 0x000fe20000000000 */
[----:B------:R-:W-:Y:S02]  /*6070*/  @P0 LOP3.LUT R8, R9, 0xffff, RZ, 0xc0, !PT ;  /* 0x0000ffff09080812 */ /* 0x000fe400078ec0ff */
[----:B------:R-:W-:Y:S02]  /*6080*/  @P0 R2UR UR8, R6 ;  /* 0x00000000060802ca */ /* 0x000fe400000e0000 */
[----:B------:R-:W-:Y:S02]  /*6090*/  PRMT R0, RZ, 0x654, R0 ;  /* 0x00000654ff007816 */ /* 0x000fe40000000000 */
[----:B------:R-:W-:Y:S02]  /*60a0*/  @P0 R2UR UR5, R8 ;  /* 0x00000000080502ca */ /* 0x000fe400000e0000 */
[----:B------:R1:W-:Y:S03]  /*60b0*/  SYNCS.ARRIVE.TRANS64.RED.A1T0 RZ, [R0+URZ], RZ ;  /* 0x000000ff00ff79a7 */ /* 0x0003e600081004ff */
[----:B------:R-:W-:Y:S04]  /*60c0*/  @UP1 UMOV UR29, UR4 ;  /* 0x00000004001d1c82 */ /* 0x000fe80008000000 */
[----:B------:R-:W-:Y:S04]  /*60d0*/  @UP1 UMOV UR15, UR8 ;  /* 0x00000008000f1c82 */ /* 0x000fe80008000000 */
[----:B------:R-:W-:Y:S01]  /*60e0*/  @UP1 UMOV UR14, UR5 ;  /* 0x00000005000e1c82 */ /* 0x000fe20008000000 */
[----:B------:R-:W-:Y:S05]  /*60f0*/  BRA.U !UP0, `(.L_x_125) ;  /* 0x0000000108947547 */ /* 0x000fea000b800000 */
[----:B------:R-:W-:Y:S02]  /*6100*/  UIMAD.WIDE.U32 UR30, UR14, UR23, URZ ;  /* 0x000000170e1e72a5 */ /* 0x000fe4000f8e00ff */
[----:B------:R-:W-:Y:S02]  /*6110*/  UIMAD.WIDE.U32 UR40, UR15, UR20, URZ ;  /* 0x000000140f2872a5 */ /* 0x000fe4000f8e00ff */
[----:B------:R-:W-:Y:S02]  /*6120*/  USEL UR4, UR24, UR27, !UP5 ;  /* 0x0000001b18047287 */ /* 0x000fe4000e800000 */
[----:B------:R-:W-:Y:S02]  /*6130*/  USHF.R.U32.HI UR32, URZ, UR18, UR31 ;  /* 0x00000012ff207299 */ /* 0x000fe4000801161f */
[----:B------:R-:W-:Y:S02]  /*6140*/  UIMAD.WIDE.U32 UR38, UR4, UR6, URZ ;  /* 0x00000006042672a5 */ /* 0x000fe4000f8e00ff */
[----:B------:R-:W-:Y:S02]  /*6150*/  USEL UR9, UR25, UR28, !UP6 ;  /* 0x0000001c19097287 */ /* 0x000fe4000f000000 */
[----:B------:R-:W-:Y:S02]  /*6160*/  USEL UR8, UR14, UR32, !UP5 ;  /* 0x000000200e087287 */ /* 0x000fe4000e800000 */
[----:B------:R-:W-:Y:S02]  /*6170*/  UIMAD.WIDE.U32 UR34, UR9, UR6, URZ ;  /* 0x00000006092272a5 */ /* 0x000fe4000f8e00ff */
[----:B------:R-:W-:Y:S02]  /*6180*/  UIMAD.WIDE.U32 UR16, UR8, UR6, URZ ;  /* 0x00000006081072a5 */ /* 0x000fe4000f8e00ff */
[----:B------:R-:W-:Y:S02]  /*6190*/  @UP4 USHF.R.U32.HI UR9, URZ, UR7, UR35 ;  /* 0x00000007ff094299 */ /* 0x000fe40008011623 */
[----:B------:R-:W-:Y:S02]  /*61a0*/  USHF.R.U32.HI UR17, URZ, UR7, UR17 ;  /* 0x00000007ff117299 */ /* 0x000fe40008011611 */
[----:B------:R-:W-:Y:S02]  /*61b0*/  UIMAD UR10, UR37, UR9, URZ ;  /* 0x00000009250a72a4 */ /* 0x000fe4000f8e02ff */
[----:B------:R-:W-:Y:S01]  /*61c0*/  USEL UR17, UR8, UR17, !UP4 ;  /* 0x0000001108117287 */ /* 0x000fe2000e000000 */
[----:B------:R-:W-:Y:S02]  /*61d0*/  UMOV UR31, UR41 ;  /* 0x00000029001f7c82 */ /* 0x000fe40008000000 */
[----:B------:R-:W-:Y:S02]  /*61e0*/  USHF.R.U32.HI UR30, URZ, UR21, UR31 ;  /* 0x00000015ff1e7299 */ /* 0x000fe4000801161f */
[----:B------:R-:W-:Y:S02]  /*61f0*/  UIADD3 UR16, UPT, UPT, -UR17, URZ, URZ ;  /* 0x000000ff11107290 */ /* 0x000fe4000fffe1ff */
[----:B------:R-:W-:Y:S02]  /*6200*/  USEL UR5, UR15, UR30, !UP6 ;  /* 0x0000001e0f057287 */ /* 0x000fe4000f000000 */
[----:B------:R-:W-:Y:S01]  /*6210*/  UIMAD UR16, UR37, UR16, UR8 ;  /* 0x00000010251072a4 */ /* 0x000fe2000f8e0208 */
[----:B------:R-:W-:Y:S02]  /*6220*/  UMOV UR31, UR39 ;  /* 0x00000027001f7c82 */ /* 0x000fe40008000000 */
[----:B------:R-:W-:Y:S04]  /*6230*/  @UP4 USHF.R.U32.HI UR4, URZ, UR7, UR31 ;  /* 0x00000007ff044299 */ /* 0x000fe8000801161f */
[----:B------:R-:W-:Y:S04]  /*6240*/  UIMAD UR4, UR37, UR4, URZ ;  /* 0x00000004250472a4 */ /* 0x000fe8000f8e02ff */
[----:B------:R-:W-:Y:S04]  /*6250*/  UISETP.GE.AND UP0, UPT, UR8, UR4, UPT ;  /* 0x000000040800728c */ /* 0x000fe8000bf06270 */
[----:B------:R-:W-:Y:S02]  /*6260*/  UISETP.GE.OR UP0, UPT, UR5, UR10, UP0 ;  /* 0x0000000a0500728c */ /* 0x000fe40008706670 */
[----:B------:R-:W-:Y:S09]  /*6270*/  UIMAD.WIDE.U32 UR10, UR5, UR6, URZ ;  /* 0x00000006050a72a5 */ /* 0x000ff2000f8e00ff */
[----:B------:R-:W-:Y:S04]  /*6280*/  @!UP0 USHF.R.U32.HI UR4, URZ, UR7, UR11 ;  /* 0x00000007ff048299 */ /* 0x000fe8000801160b */
[----:B------:R-:W-:Y:S04]  /*6290*/  @!UP0 USEL UR4, UR5, UR4, !UP4 ;  /* 0x0000000405048287 */ /* 0x000fe8000e000000 */
[----:B------:R-:W-:Y:S02]  /*62a0*/  @!UP0 UIMAD UR12, UR9, UR16, UR4 ;  /* 0x00000010090c82a4 */ /* 0x000fe4000f8e0204 */
[----:B------:R-:W-:Y:S02]  /*62b0*/  @!UP0 UIADD3 UR16, UPT, UPT, UR17, -UR4, URZ ;  /* 0x8000000411108290 */ /* 0x000fe4000fffe0ff */
[----:B------:R-:W-:Y:S02]  /*62c0*/  UIADD3 UR9, UPT, UPT, -UR5, URZ, URZ ;  /* 0x000000ff05097290 */ /* 0x000fe4000fffe1ff */
[----:B------:R-:W-:Y:S02]  /*62d0*/  UIADD3 UR4, UPT, UPT, -UR8, URZ, URZ ;  /* 0x000000ff08047290 */ /* 0x000fe4000fffe1ff */
[----:B------:R-:W-:Y:S02]  /*62e0*/  @!UP0 UIMAD UR8, UR16, UR37, UR5 ;  /* 0x00000025100882a4 */ /* 0x000fe4000f8e0205 */
[----:B------:R-:W-:Y:S02]  /*62f0*/  UIMAD UR15, UR13, UR9, UR15 ;  /* 0x000000090d0f72a4 */ /* 0x000fe4000f8e020f */
[----:B------:R-:W-:Y:S01]  /*6300*/  UIMAD UR14, UR22, UR4, UR14 ;  /* 0x00000004160e72a4 */ /* 0x000fe2000f8e020e */
[----:B------:R-:W-:Y:S02]  /*6310*/  @!UP0 UMOV UR5, UR12 ;  /* 0x0000000c00058c82 */ /* 0x000fe40008000000 */
[----:B------:R-:W-:Y:S02]  /*6320*/  UIMAD UR15, UR5, UR13, UR15 ;  /* 0x0000000d050f72a4 */ /* 0x000fe4000f8e020f */
[----:B------:R-:W-:Y:S11]  /*6330*/  UIMAD UR14, UR8, UR22, UR14 ;  /* 0x00000016080e72a4 */ /* 0x000ff6000f8e020e */
[----:B------:R-:W-:Y:S01]  /*6340*/  @!UPT UIADD3 URZ, UPT, UPT, URZ, URZ, URZ ;  /* 0x000000fffffff290 */ /* 0x000fe2000fffe0ff */
.L_x_125:
[----:B------:R-:W2:Y:S01]  /*6350*/  @!UP2 LDCU.128 UR8, c[0x0][0xb10] ;  /* 0x00016200ff08a7ac */ /* 0x000ea20008000c00 */
[C---:B------:R-:W-:Y:S02]  /*6360*/  ISETP.NE.U32.AND P1, PT, R4.reuse, RZ, PT ;  /* 0x000000ff0400720c */ /* 0x040fe40003f25070 */
[----:B------:R-:W-:Y:S02]  /*6370*/  ISETP.NE.U32.AND P0, PT, R4, RZ, PT ;  /* 0x000000ff0400720c */ /* 0x000fe40003f05070 */
[C---:B------:R-:W-:Y:S02]  /*6380*/  ISETP.NE.AND.EX P1, PT, R5.reuse, RZ, PT, P1 ;  /* 0x000000ff0500720c */ /* 0x040fe40003f25310 */
[----:B------:R-:W-:Y:S01]  /*6390*/  ISETP.NE.AND.EX P0, PT, R5, RZ, PT, P0 ;  /* 0x000000ff0500720c */ /* 0x000fe20003f05300 */
[----:B------:R-:W3:Y:S01]  /*63a0*/  @!UP2 LDCU UR5, c[0x0][0xb0c] ;  /* 0x00016180ff05a7ac */ /* 0x000ee20008000800 */
[----:B------:R-:W-:Y:S01]  /*63b0*/  SHF.L.U32 R6, R15, 0x1f, RZ ;  /* 0x0000001f0f067819 */ /* 0x000fe200000006ff */
[----:B--2---:R-:W-:Y:S04]  /*63c0*/  UIMAD.WIDE.U32 UR16, UR15, UR8, URZ ;  /* 0x000000080f1072a5 */ /* 0x004fe8000f8e00ff */
[----:B------:R-:W-:Y:S02]  /*63d0*/  @!UP2 USHF.R.U32.HI UR4, URZ, UR9, UR17 ;  /* 0x00000009ff04a299 */ /* 0x000fe40008011611 */
[----:B------:R-:W-:Y:S02]  /*63e0*/  UIMAD.WIDE.U32 UR16, UR14, UR11, URZ ;  /* 0x0000000b0e1072a5 */ /* 0x000fe4000f8e00ff */
[----:B---3--:R-:W-:Y:S04]  /*63f0*/  @!UP2 UISETP.NE.AND UP0, UPT, UR5, 0x1, UPT ;  /* 0x000000010500a88c */ /* 0x008fe8000bf05270 */
[----:B------:R-:W-:Y:S02]  /*6400*/  @!UP2 USEL UR8, UR15, UR4, !UP0 ;  /* 0x000000040f08a287 */ /* 0x000fe4000c000000 */
[----:B------:R-:W-:Y:S01]  /*6410*/  @!UP2 UISETP.NE.AND UP0, UPT, UR10, 0x1, UPT ;  /* 0x000000010a00a88c */ /* 0x000fe2000bf05270 */
[----:B------:R-:W2:Y:S02]  /*6420*/  @!UP2 LDCU UR4, c[0x0][0xb20] ;  /* 0x00016400ff04a7ac */ /* 0x000ea40008000800 */
[----:B--2---:R-:W-:Y:S04]  /*6430*/  @!UP2 USHF.R.U32.HI UR4, URZ, UR4, UR17 ;  /* 0x00000004ff04a299 */ /* 0x004fe80008011611 */
[----:B------:R-:W-:Y:S04]  /*6440*/  @!UP2 USEL UR9, UR14, UR4, !UP0 ;  /* 0x000000040e09a287 */ /* 0x000fe8000c000000 */
[----:B------:R-:W-:Y:S02]  /*6450*/  @!UP2 UIADD3 UR4, UPT, UPT, -UR8, UR9, URZ ;  /* 0x000000090804a290 */ /* 0x000fe4000fffe1ff */
[----:B------:R-:W-:Y:S02]  /*6460*/  @!UP2 UIADD3 UR8, UPT, UPT, UR8, -UR9, URZ ;  /* 0x800000090808a290 */ /* 0x000fe4000fffe0ff */
[----:B------:R-:W-:Y:S02]  /*6470*/  @!UP2 UIMAD UR15, UR4, UR5, UR15 ;  /* 0x00000005040fa2a4 */ /* 0x000fe4000f8e020f */
[----:B------:R-:W-:Y:S01]  /*6480*/  @!UP2 UIMAD UR14, UR8, UR10, UR14 ;  /* 0x0000000a080ea2a4 */ /* 0x000fe2000f8e020e */
[----:B------:R-:W-:Y:S11]  /*6490*/  BRA.U UP3, `(.L_x_126) ;  /* 0x0000000103107547 */ /* 0x000ff6000b800000 */
[----:B------:R-:W-:Y:S04]  /*64a0*/  MOV R7, UR26 ;  /* 0x0000001a00077c02 */ /* 0x000fe80008000f00 */
[----:B------:R-:W-:Y:S04]  /*64b0*/  SHF.L.U32 R7, R7, 0x1f, RZ ;  /* 0x0000001f07077819 */ /* 0x000fe800000006ff */
[----:B------:R-:W2:Y:S02]  /*64c0*/  SYNCS.PHASECHK.TRANS64.TRYWAIT P2, [UR19+0x2a8], R7 ;  /* 0x0002a807ff0075a7 */ /* 0x000ea40008041113 */
[----:B--2---:R-:W-:Y:S05]  /*64d0*/  @!P2 BRA `(.L_x_127) ;  /* 0x0000003c00d8a947 */ /* 0x004fea0003800000 */
.L_x_126:
[----:B------:R-:W-:Y:S05]  /*64e0*/  @!P1 BRA `(.L_x_128) ;  /* 0x00000000002c9947 */ /* 0x000fea0003800000 */
[----:B----4-:R-:W-:Y:S01]  /*64f0*/  ISETP.NE.U32.AND P1, PT, R2, RZ, PT ;  /* 0x000000ff0200720c */ /* 0x010fe20003f25070 */
[----:B------:R-:W-:Y:S03]  /*6500*/  IMAD.MOV.U32 R141, RZ, RZ, 0x1 ;  /* 0x00000001ff8d7424 */ /* 0x000fe600078e00ff */
[----:B------:R-:W-:Y:S11]  /*6510*/  ISETP.NE.AND.EX P1, PT, R3, RZ, PT, P1 ;  /* 0x000000ff0300720c */ /* 0x000ff60003f25310 */
[----:B------:R-:W-:Y:S02]  /*6520*/  @!UPT UIADD3 URZ, UPT, UPT, URZ, URZ, URZ ;  /* 0x000000fffffff290 */ /* 0x000fe4000fffe0ff */
[----:B------:R-:W2:Y:S01]  /*6530*/  @P1 LDC.64 R8, c[0x0][0x888] ;  /* 0x00022200ff081b82 */ /* 0x000ea20000000a00 */
[----:B-1----:R-:W-:Y:S04]  /*6540*/  @P1 IMAD R0, R4, UR36, RZ ;  /* 0x0000002404001c24 */ /* 0x002fe8000f8e02ff */
[----:B--2---:R-:W-:Y:S04]  /*6550*/  @P1 IMAD.WIDE R8, R0, 0x4, R8 ;  /* 0x0000000400081825 */ /* 0x004fe800078e0208 */
[----:B------:R-:W-:Y:S01]  /*6560*/  HFMA2 R0, -RZ, RZ, 0, 5.9604644775390625e-08 ;  /* 0x00000001ff007431 */ /* 0x000fe200000001ff */
[----:B-----5:R2:W5:Y:S04]  /*6570*/  @P1 LDG.E R71, desc[UR52][R8.64] ;  /* 0x0000003408471981 */ /* 0x020568000c1e1900 */
[----:B------:R-:W-:Y:S01]  /*6580*/  @!P1 PRMT R141, R0, 0x7610, R141 ;  /* 0x00007610008d9816 */ /* 0x000fe2000000008d */
[----:B--2---:R-:W3:Y:S06]  /*6590*/  @!P1 LDC R71, c[0x0][0x880] ;  /* 0x00022000ff479b82 */ /* 0x004eec0000000800 */
.L_x_128:
[----:B---3-5:R-:W-:Y:S01]  /*65a0*/  @!P0 FSETP.EQ.AND P1, PT, R71, RZ, PT ;  /* 0x000000ff4700820b */ /* 0x028fe20003f22000 */
[----:B------:R-:W-:Y:S01]  /*65b0*/  @!UPT UIADD3 URZ, UPT, UPT, URZ, URZ, URZ ;  /* 0x000000fffffff290 */ /* 0x000fe2000fffe0ff */
[----:B------:R-:W-:Y:S11]  /*65c0*/  @!P0 BRA `(.L_x_129) ;  /* 0x0000000000188947 */ /* 0x000ff60003800000 */
[----:B------:R-:W-:Y:S02]  /*65d0*/  LOP3.LUT P0, RZ, R141, 0xff, RZ, 0xc0, !PT ;  /* 0x000000ff8dff7812 */ /* 0x000fe4000780c0ff */
[----:B----4-:R-:W-:Y:S04]  /*65e0*/  ISETP.NE.U32.AND P1, PT, R2, RZ, PT ;  /* 0x000000ff0200720c */ /* 0x010fe80003f25070 */
[----:B------:R-:W-:Y:S04]  /*65f0*/  ISETP.NE.AND.EX P1, PT, R3, RZ, PT, P1 ;  /* 0x000000ff0300720c */ /* 0x000fe80003f25310 */
[----:B------:R-:W-:Y:S03]  /*6600*/  PLOP3.LUT P1, PT, P1, PT, PT, 0x8, 0x80 ;  /* 0x000000000080781c */ /* 0x000fe60000f2e170 */
[----:B------:R-:W-:Y:S11]  /*6610*/  @P0 FSETP.EQ.AND P1, PT, R71, RZ, PT ;  /* 0x000000ff4700020b */ /* 0x000ff60003f22000 */
[----:B------:R-:W-:Y:S02]  /*6620*/  @!UPT UIADD3 URZ, UPT, UPT, URZ, URZ, URZ ;  /* 0x000000fffffff290 */ /* 0x000fe4000fffe0ff */
.L_x_129:
[----:B------:R-:W2:Y:S01]  /*6630*/  SYNCS.PHASECHK.TRANS64.TRYWAIT P0, [UR19+0x298], R6 ;  /* 0x00029806ff0075a7 */ /* 0x000ea20008001113 */
[----:B------:R-:W-:Y:S02]  /*6640*/  ELECT P2, URZ, PT ;  /* 0x0000000000ff782f */ /* 0x000fe40003840000 */
[----:B------:R-:W-:Y:S01]  /*6650*/  IADD3 R14, PT, PT, R14, 0x1, RZ ;  /* 0x000000010e0e7810 */ /* 0x000fe20007ffe0ff */
[----:B--2---:R-:W-:Y:S10]  /*6660*/  @!P0 BRA `(.L_x_130) ;  /* 0x0000003c008c8947 */ /* 0x004ff40003800000 */
.L_x_258:
[----:B------:R-:W-:Y:S01]  /*6670*/  PLOP3.LUT P1, PT, P1, P2, PT, 0xf2, 0x2f ;  /* 0x00000000002f781c */ /* 0x000fe20000f25e72 */
[----:B------:R-:W-:Y:S01]  /*6680*/  UMOV UR16, 0x0 ;  /* 0x0000000000107882 */ /* 0x000fe20000000000 */
[----:B------:R-:W-:Y:S01]  /*6690*/  UMOV UR17, 0x10000000 ;  /* 0x1000000000117882 */ /* 0x000fe20000000000 */
[----:B------:R-:W-:Y:S01]  /*66a0*/  UMOV UR12, UR36 ;  /* 0x00000024000c7c82 */ /* 0x000fe20008000000 */
[----:B------:R-:W-:Y:S01]  /*66b0*/  LOP3.LUT R15, R15, 0x1, RZ, 0x3c, !PT ;  /* 0x000000010f0f7812 */ /* 0x000fe200078e3cff */
[----:B------:R-:W-:Y:S01]  /*66c0*/  UPLOP3.LUT UP3, UPT, UPT, UPT, UPT, 0x80, 0x8 ;  /* 0x000000000008789c */ /* 0x000fe20003f6f070 */
[----:B------:R-:W-:Y:S07]  /*66d0*/  UMOV UR36, UR29 ;  /* 0x0000001d00247c82 */ /* 0x000fee0008000000 */
[----:B-1----:R-:W-:Y:S01]  /*66e0*/  @!P1 IADD3 R6, P0, PT, R16, 0x580, RZ ;  /* 0x0000058010069810 */ /* 0x002fe20007f1e0ff */
[----:B------:R-:W-:Y:S03]  /*66f0*/  VOTEU.ALL UP0, P1 ;  /* 0x0000000000ff7886 */ /* 0x000fe60000800000 */
[----:B------:R-:W-:Y:S01]  /*6700*/  @!P1 R2UR UR5, R6 ;  /* 0x00000000060592ca */ /* 0x000fe200000e0000 */
[----:B------:R-:W-:Y:S01]  /*6710*/  @!P1 IMAD.X R0, RZ, RZ, R17, P0 ;  /* 0x000000ffff009224 */ /* 0x000fe200000e0611 */
[----:B------:R-:W-:Y:S01]  /*6720*/  @!UP0 USHF.L.U32 UR10, UR51, 0x6, URZ ;  /* 0x00000006330a8899 */ /* 0x000fe200080006ff */
[----:B------:R-:W-:Y:S01]  /*6730*/  ISETP.NE.AND P0, PT, R14, 0x2, PT ;  /* 0x000000020e00780c */ /* 0x000fe20003f05270 */
[----:B------:R-:W-:Y:S02]  /*6740*/  @!UP0 USHF.L.U32 UR11, UR50, 0x7, URZ ;  /* 0x00000007320b8899 */ /* 0x000fe400080006ff */
[----:B------:R-:W-:Y:S01]  /*6750*/  @!P1 R2UR UR4, R0 ;  /* 0x00000000000492ca */ /* 0x000fe200000e0000 */
[----:B------:R-:W-:Y:S01]  /*6760*/  @!UP0 UIADD3 UR8, UPT, UPT, UR19, 0x400, URZ ;  /* 0x0000040013088890 */ /* 0x000fe2000fffe0ff */
[----:B------:R-:W-:Y:S01]  /*6770*/  SEL R0, RZ, 0x1, P0 ;  /* 0x00000001ff007807 */ /* 0x000fe20000000000 */
[----:B------:R-:W-:Y:S01]  /*6780*/  @!UP0 UIADD3 UR9, UPT, UPT, UR19, 0x290, URZ ;  /* 0x0000029013098890 */ /* 0x000fe2000fffe0ff */
[----:B------:R-:W-:Y:S01]  /*6790*/  SEL R14, R14, RZ, P0 ;  /* 0x000000ff0e0e7207 */ /* 0x000fe20000000000 */
[----:B------:R-:W-:Y:S01]  /*67a0*/  VOTEU.ALL UP0, P1 ;  /* 0x0000000000ff7886 */ /* 0x000fe20000800000 */
[----:B------:R-:W-:Y:S01]  /*67b0*/  LOP3.LUT R13, R13, R0, RZ, 0x3c, !PT ;  /* 0x000000000d0d7212 */ /* 0x000fe200078e3cff */
[----:B------:R-:W-:Y:S01]  /*67c0*/  IMAD.U32 R6, RZ, RZ, UR5 ;  /* 0x00000005ff067e24 */ /* 0x000fe2000f8e00ff */
[----:B------:R-:W-:Y:S02]  /*67d0*/  UIADD3 UR51, UPT, UPT, UR14, UR48, URZ ;  /* 0x000000300e337290 */ /* 0x000fe4000fffe0ff */
[----:B------:R-:W-:Y:S03]  /*67e0*/  UIADD3 UR50, UPT, UPT, UR15, UR49, URZ ;  /* 0x000000310f327290 */ /* 0x000fe6000fffe0ff */
[----:B------:R-:W-:Y:S01]  /*67f0*/  IMAD.U32 R7, RZ, RZ, UR4 ;  /* 0x00000004ff077e24 */ /* 0x000fe2000f8e00ff */
[----:B------:R-:W-:Y:S04]  /*6800*/  @!P1 R2UR UR4, R6 ;  /* 0x00000000060492ca */ /* 0x000fe800000e0000 */
[----:B------:R-:W-:Y:S11]  /*6810*/  @!P1 R2UR UR5, R7 ;  /* 0x00000000070592ca */ /* 0x000ff600000e0000 */
[----:B------:R-:W-:Y:S02]  /*6820*/  @!UPT UIADD3 URZ, UPT, UPT, URZ, URZ, URZ ;  /* 0x000000fffffff290 */ /* 0x000fe4000fffe0ff */
[----:B------:R3:W-:Y:S01]  /*6830*/  @!UP0 UTMALDG.3D [UR8], [UR4], desc[UR16] ;  /* 0x00001008040085b4 */ /* 0x0007e20008011000 */
[----:B------:R3:W-:Y:S01]  /*6840*/  @!P1 SYNCS.ARRIVE.TRANS64.RED.A0TR RZ, [UR19+0x290], R12 ;  /* 0x0002900cffff99a7 */ /* 0x0007e20008300413 */
[----:B------:R-:W-:Y:S01]  /*6850*/  SYNCS.ARRIVE.TRANS64.RED.A1T0 RZ, [UR54], RZ ;  /* 0x000000ffffff79a7 */ /* 0x000fe20008100436 */
[----:B------:R-:W-:Y:S05]  /*6860*/  BRA.U UP1, `(.L_x_131) ;  /* 0xfffffff501a87547 */ /* 0x000fea000b83ffff */
[----:B------:R-:W-:Y:S07]  /*6870*/  MOV R0, UR19 ;  /* 0x0000001300007c02 */ /* 0x000fee0008000f00 */
.L_x_132:
[----:B-1--4-:R-:W-:-:S04]  /*6880*/  SHF.L.U32 R2, R15, 0x1f, RZ ;  /* 0x0000001f0f027819 */ /* 0x012fc800000006ff */
[----:B------:R1:W2:Y:S03]  /*6890*/  SYNCS.PHASECHK.TRANS64.TRYWAIT P0, [R0+URZ+0x298], R2 ;  /* 0x00029802000075a7 */ /* 0x0002a600080011ff */
[----:B--2---:R-:W-:Y:S05]  /*68a0*/  @!P0 NANOSLEEP.SYNCS 0x989680 ;  /* 0x009896800000895d */ /* 0x004fea0003900000 */
[----:B------:R-:W2:Y:S02]  /*68b0*/  @!P0 SYNCS.PHASECHK.TRANS64 P0, [R0+URZ+0x298], R2 ;  /* 0x00029802000085a7 */ /* 0x000ea400080010ff */
[----:B--23--:R-:W-:Y:S05]  /*68c0*/  @P0 EXIT ;  /* 0x000000000000094d */ /* 0x00cfea0003800000 */
[----:B------:R-:W-:Y:S05]  /*68d0*/  BRA `(.L_x_132) ;  /* 0xfffffffc00e87947 */ /* 0x000fea000383ffff */
.L_x_123:
[----:B------:R-:W-:-:S06]  /*68e0*/  UISETP.GE.AND UP0, UPT, UR11, 0x4, UPT ;  /* 0x000000040b00788c */ /* 0x000fcc000bf06270 */
[----:B------:R-:W-:-:S13]  /*68f0*/  PLOP3.LUT P0, PT, PT, PT, UP0, 0x80, 0x8 ;  /* 0x000000000008781c */ /* 0x000fda0003f0f008 */
[----:B------:R-:W-:Y:S05]  /*6900*/  @!P0 EXIT ;  /* 0x000000000000894d */ /* 0x000fea0003800000 */
[----:B------:R-:W-:Y:S01]  /*6910*/  BAR.SYNC.DEFER_BLOCKING 0x6, 0xa0 ;  /* 0x0182800000007b1d */ /* 0x000fe20000010000 */
[C---:B------:R-:W-:Y:S01]  /*6920*/  IMAD.SHL.U32 R2, R131.reuse, 0x40, RZ ;  /* 0x0000004083027824 */ /* 0x040fe200078e00ff */
[----:B------:R-:W-:Y:S01]  /*6930*/  CS2R R146, SRZ ;  /* 0x0000000000927805 */ /* 0x000fe2000001ff00 */
[C---:B------:R-:W-:Y:S01]  /*6940*/  IMAD.SHL.U32 R140, R131.reuse, 0x8, RZ ;  /* 0x00000008838c7824 */ /* 0x040fe200078e00ff */
[----:B------:R-:W-:Y:S01]  /*6950*/  CS2R R144, SRZ ;  /* 0x0000000000907805 */ /* 0x000fe2000001ff00 */
[C---:B------:R-:W-:Y:S01]  /*6960*/  IMAD.SHL.U32 R148, R131.reuse, 0x10, RZ ;  /* 0x0000001083947824 */ /* 0x040fe200078e00ff */
[----:B------:R-:W-:Y:S01]  /*6970*/  UMOV UR57, 0x400 ;  /* 0x0000040000397882 */ /* 0x000fe20000000000 */
[----:B------:R-:W-:Y:S01]  /*6980*/  LOP3.LUT R3, R2, 0x180, RZ, 0xc0, !PT ;  /* 0x0000018002037812 */ /* 0x000fe200078ec0ff */
[----:B------:R-:W-:Y:S01]  /*6990*/  ULEA UR57, UR54, UR57, 0x18 ;  /* 0x0000003936397291 */ /* 0x000fe2000f8ec0ff */
[----:B------:R-:W1:Y:S01]  /*69a0*/  LDC.64 R132, c[0x0][0x888] ;  /* 0x00022200ff847b82 */ /* 0x000e620000000a00 */
[----:B------:R-:W-:Y:S01]  /*69b0*/  IMAD.U32 R69, R131, 0x10000, RZ ;  /* 0x0001000083457824 */ /* 0x000fe200078e00ff */
[----:B------:R-:W-:Y:S01]  /*69c0*/  LOP3.LUT R140, R3, 0x30, R140, 0xf8, !PT ;  /* 0x00000030038c7812 */ /* 0x000fe200078ef88c */
[----:B------:R-:W-:Y:S01]  /*69d0*/  UIADD3 UR4, UPT, UPT, UR57, 0x2400, URZ ;  /* 0x0000240039047890 */ /* 0x000fe2000fffe0ff */
[----:B------:R-:W-:Y:S01]  /*69e0*/  LOP3.LUT R150, R148, 0x20, RZ, 0xc0, !PT ;  /* 0x0000002094967812 */ /* 0x000fe200078ec0ff */
[----:B------:R-:W-:Y:S01]  /*69f0*/  IMAD.MOV.U32 R68, RZ, RZ, RZ ;  /* 0x000000ffff447224 */ /* 0x000fe200078e00ff */
[----:B------:R-:W-:Y:S01]  /*6a00*/  LOP3.LUT R140, R140, 0x1e40, R2, 0xf8, !PT ;  /* 0x00001e408c8c7812 */ /* 0x000fe200078ef802 */
[----:B------:R-:W2:Y:S01]  /*6a10*/  LDCU UR59, c[0x0][0x370] ;  /* 0x00006e00ff3b77ac */ /* 0x000ea20008000800 */
[----:B------:R-:W3:Y:S01]  /*6a20*/  LDC.64 R138, c[0x0][0x890] ;  /* 0x00022400ff8a7b82 */ /* 0x000ee20000000a00 */
[----:B------:R-:W-:Y:S01]  /*6a30*/  LOP3.LUT R69, R69, 0x600000, RZ, 0xc0, !PT ;  /* 0x0060000045457812 */ /* 0x000fe200078ec0ff */
[----:B------:R-:W-:Y:S01]  /*6a40*/  IMAD.U32 R151, RZ, RZ, UR4 ;  /* 0x00000004ff977e24 */ /* 0x000fe2000f8e00ff */
[----:B------:R-:W-:Y:S01]  /*6a50*/  LOP3.LUT R148, R148, 0x40, RZ, 0xc0, !PT ;  /* 0x0000004094947812 */ /* 0x000fe200078ec0ff */
[----:B------:R-:W-:Y:S01]  /*6a60*/  VIADD R149, R140, UR57 ;  /* 0x000000398c957c36 */ /* 0x000fe20008000000 */
[----:B------:R-:W4:Y:S01]  /*6a70*/  LDCU.64 UR62, c[0x0][0x348] ;  /* 0x00006900ff3e77ac */ /* 0x000f220008000a00 */
[----:B------:R-:W2:Y:S02]  /*6a80*/  LDS R0, [UR57+0x360] ;  /* 0x00036039ff007984 */ /* 0x000ea40008000800 */
[----:B------:R-:W1:Y:S01]  /*6a90*/  LDC.64 R136, c[0x0][0x8b0] ;  /* 0x00022c00ff887b82 */ /* 0x000e620000000a00 */
[--C-:B------:R-:W-:Y:S01]  /*6aa0*/  IADD3 R150, PT, PT, -R150, 0x400, R149.reuse ;  /* 0x0000040096967810 */ /* 0x100fe20007ffe195 */
[----:B------:R-:W1:Y:S01]  /*6ab0*/  LDCU UR41, c[0x0][0xb0c] ;  /* 0x00016180ff2977ac */ /* 0x000e620008000800 */
[----:B------:R-:W-:-:S03]  /*6ac0*/  IADD3 R149, PT, PT, -R148, 0x400, R149 ;  /* 0x0000040094957810 */ /* 0x000fc60007ffe195 */
[----:B------:R-:W-:Y:S01]  /*6ad0*/  IMAD.IADD R148, R150, 0x1, -R148 ;  /* 0x0000000196947824 */ /* 0x000fe200078e0a94 */
[----:B------:R-:W1:Y:S01]  /*6ae0*/  LDCU UR55, c[0x0][0xb20] ;  /* 0x00016400ff3777ac */ /* 0x000e620008000800 */
[----:B------:R-:W1:Y:S01]  /*6af0*/  LDC.64 R134, c[0x0][0x8a8] ;  /* 0x00022a00ff867b82 */ /* 0x000e620000000a00 */
[----:B------:R-:W1:Y:S01]  /*6b00*/  LDCU UR40, c[0x0][0xb30] ;  /* 0x00016600ff2877ac */ /* 0x000e620008000800 */
[----:B------:R-:W1:Y:S01]  /*6b10*/  LDCU.64 UR38, c[0x0][0xb28] ;  /* 0x00016500ff2677ac */ /* 0x000e620008000a00 */
[----:B------:R-:W1:Y:S01]  /*6b20*/  LDCU.128 UR44, c[0x0][0xb10] ;  /* 0x00016200ff2c77ac */ /* 0x000e620008000c00 */
[----:B------:R-:W1:Y:S01]  /*6b30*/  LDCU UR58, c[0x0][0x374] ;  /* 0x00006e80ff3a77ac */ /* 0x000e620008000800 */
[----:B------:R-:W-:Y:S01]  /*6b40*/  UIADD3 UR56, UPT, UPT, UR57, 0x400, URZ ;  /* 0x0000040039387890 */ /* 0x000fe2000fffe0ff */
[----:B--2-4-:R-:W-:-:S11]  /*6b50*/  IMAD.IADD R69, R0, 0x1, R69 ;  /* 0x0000000100457824 */ /* 0x014fd600078e0245 */
.L_x_150:
[----:B------:R-:W-:Y:S02]  /*6b60*/  LEA R3, R144, UR57, 0x3 ;  /* 0x0000003990037c11 */ /* 0x000fe4000f8e18ff */
[----:B------:R-:W-:Y:S02]  /*6b70*/  SHF.L.U32 R0, R146, 0x1f, RZ ;  /* 0x0000001f92007819 */ /* 0x000fe400000006ff */
[----:B------:R-:W-:Y:S02]  /*6b80*/  LEA R4, R144, UR57, 0x4 ;  /* 0x0000003990047c11 */ /* 0x000fe4000f8e20ff */
[----:B--2---:R-:W2:Y:S02]  /*6b90*/  SYNCS.PHASECHK.TRANS64.TRYWAIT P0, [R3+URZ+0x2b0], R0 ;  /* 0x0002b000030075a7 */ /* 0x004ea400080011ff */
[----:B-12---:R-:W-:Y:S05]  /*6ba0*/  @!P0 BRA `(.L_x_133) ;  /* 0x0000003800548947 */ /* 0x006fea0003800000 */
.L_x_259:
[----:B------:R-:W4:Y:S01]  /*6bb0*/  LDS.128 R4, [R4+0x340] ;  /* 0x0003400004047984 */ /* 0x000f220000000c00 */
[----:B------:R-:W-:Y:S01]  /*6bc0*/  UISETP.GE.AND UP0, UPT, UR37, 0x1, UPT ;  /* 0x000000012500788c */ /* 0x000fe2000bf06270 */
[----:B------:R-:W-:Y:S01]  /*6bd0*/  @!PT LDS RZ, [RZ] ;  /* 0x00000000fffff984 */ /* 0x000fe20000000800 */
[----:B------:R-:W-:Y:S01]  /*6be0*/  @!PT LDS RZ, [RZ] ;  /* 0x00000000fffff984 */ /* 0x000fe20000000800 */
[----:B------:R-:W-:Y:S01]  /*6bf0*/  @!PT LDS RZ, [RZ] ;  /* 0x00000000fffff984 */ /* 0x000fe20000000800 */
[----:B------:R-:W-:Y:S01]  /*6c00*/  @!PT LDS RZ, [RZ] ;  /* 0x00000000fffff984 */ /* 0x000fe20000000800 */
[----:B------:R1:W-:Y:S06]  /*6c10*/  MEMBAR.ALL.CTA ;  /* 0x0000000000007992 */ /* 0x0003ec0000008000 */
[----:B-1----:R-:W1:Y:S01]  /*6c20*/  FENCE.VIEW.ASYNC.S ;  /* 0x00000000000073c6 */ /* 0x002e620000000000 */
[----:B----4-:R-:W-:Y:S11]  /*6c30*/  LOP3.LUT P0, RZ, R6, 0x1, RZ, 0xc0, !PT ;  /* 0x0000000106ff7812 */ /* 0x010ff6000780c0ff */
[----:B------:R-:W-:Y:S02]  /*6c40*/  @!UPT UIADD3 URZ, UPT, UPT, URZ, URZ, URZ ;  /* 0x000000fffffff290 */ /* 0x000fe4000fffe0ff */
[----:B-1----:R-:W-:Y:S01]  /*6c50*/  VOTEU.ANY UP1, P0 ;  /* 0x0000000000ff7886 */ /* 0x002fe20000020100 */
[----:B------:R-:W-:Y:S01]  /*6c60*/  PLOP3.LUT P0, PT, PT, PT, UP1, 0x80, 0x8 ;  /* 0x000000000008781c */ /* 0x000fe20003f0f018 */
[----:B------:R-:W-:Y:S11]  /*6c70*/  UP2UR UR61, UPR, URZ, 0x2 ;  /* 0x00000002ff3d7883 */ /* 0x000ff60008000000 */
[----:B------:R-:W-:Y:S01]  /*6c80*/  @!UPT UIADD3 URZ, UPT, UPT, URZ, URZ, URZ ;  /* 0x000000fffffff290 */ /* 0x000fe2000fffe0ff */
[----:B--2---:R-:W-:Y:S02]  /*6c90*/  @P0 SHF.R.U32.HI R0, RZ, 0x10, R5 ;  /* 0x00000010ff000819 */ /* 0x004fe40000011605 */
        /* <DEDUP_REMOVED lines=13> */
[----:B------:R-:W-:Y:S02]  /*6d70*/  UISETP.NE.AND UP0, UPT, UR46, 0x1, UPT ;  /* 0x000000012e00788c */ /* 0x000fe4000bf05270 */
[----:B------:R-:W-:Y:S02]  /*6d80*/  USHF.R.U32.HI UR15, URZ, UR55, UR15 ;  /* 0x00000037ff0f7299 */ /* 0x000fe4000801160f */
[----:B------:R-:W-:Y:S02]  /*6d90*/  UIMAD.WIDE.U32 UR18, UR59, UR44, URZ ;  /* 0x0000002c3b1272a5 */ /* 0x000fe4000f8e00ff */
[----:B------:R-:W-:Y:S02]  /*6da0*/  UIMAD.WIDE.U32 UR20, UR42, UR47, URZ ;  /* 0x0000002f2a1472a5 */ /* 0x000fe4000f8e00ff */
[----:B------:R-:W-:Y:S02]  /*6db0*/  USEL UR4, UR58, UR15, !UP0 ;  /* 0x0000000f3a047287 */ /* 0x000fe4000c000000 */
[----:B------:R-:W-:Y:S02]  /*6dc0*/  UISETP.NE.AND UP2, UPT, UR37, 0x1, UPT ;  /* 0x000000012500788c */ /* 0x000fe4000bf45270 */
[----:B------:R-:W-:Y:S02]  /*6dd0*/  USHF.R.U32.HI UR14, URZ, UR45, UR19 ;  /* 0x0000002dff0e7299 */ /* 0x000fe40008011613 */
[----:B------:R-:W-:Y:S02]  /*6de0*/  USHF.R.U32.HI UR15, URZ, UR55, UR21 ;  /* 0x00000037ff0f7299 */ /* 0x000fe40008011615 */
[----:B------:R-:W-:Y:S02]  /*6df0*/  UIMAD.WIDE.U32 UR18, UR4, UR38, URZ ;  /* 0x00000026041272a5 */ /* 0x000fe4000f8e00ff */
[----:B------:R-:W-:Y:S02]  /*6e00*/  UISETP.NE.AND UP1, UPT, UR41, 0x1, UPT ;  /* 0x000000012900788c */ /* 0x000fe4000bf25270 */
[----:B------:R-:W-:Y:S02]  /*6e10*/  UIMAD.WIDE.U32 UR16, UR43, UR44, URZ ;  /* 0x0000002c2b1072a5 */ /* 0x000fe4000f8e00ff */
[----:B------:R-:W-:Y:S02]  /*6e20*/  USEL UR8, UR42, UR15, !UP0 ;  /* 0x0000000f2a087287 */ /* 0x000fe4000c000000 */
[----:B------:R-:W-:Y:S02]  /*6e30*/  USEL UR9, UR59, UR14, !UP1 ;  /* 0x0000000e3b097287 */ /* 0x000fe4000c800000 */
[----:B------:R-:W-:Y:S02]  /*6e40*/  USHF.R.U32.HI UR14, URZ, UR45, UR17 ;  /* 0x0000002dff0e7299 */ /* 0x000fe40008011611 */
[----:B------:R-:W-:Y:S02]  /*6e50*/  UIMAD.WIDE.U32 UR16, UR9, UR38, URZ ;  /* 0x00000026091072a5 */ /* 0x000fe4000f8e00ff */
[----:B------:R-:W-:Y:S02]  /*6e60*/  USEL UR5, UR43, UR14, !UP1 ;  /* 0x0000000e2b057287 */ /* 0x000fe4000c800000 */
[----:B------:R-:W-:Y:S02]  /*6e70*/  @UP2 USHF.R.U32.HI UR9, URZ, UR39, UR17 ;  /* 0x00000027ff092299 */ /* 0x000fe40008011611 */
[----:B------:R-:W-:Y:S02]  /*6e80*/  UIMAD.WIDE.U32 UR12, UR8, UR38, URZ ;  /* 0x00000026080c72a5 */ /* 0x000fe4000f8e00ff */
[----:B------:R-:W-:Y:S02]  /*6e90*/  UIMAD UR6, UR37, UR9, URZ ;  /* 0x00000009250672a4 */ /* 0x000fe4000f8e02ff */
[----:B------:R-:W-:Y:S01]  /*6ea0*/  USHF.R.U32.HI UR11, URZ, UR39, UR13 ;  /* 0x00000027ff0b7299 */ /* 0x000fe2000801160d */
[----:B------:R-:W-:Y:S02]  /*6eb0*/  UMOV UR15, UR19 ;  /* 0x00000013000f7c82 */ /* 0x000fe40008000000 */
[----:B------:R-:W-:Y:S02]  /*6ec0*/  @UP2 USHF.R.U32.HI UR4, URZ, UR39, UR15 ;  /* 0x00000027ff042299 */ /* 0x000fe4000801160f */
[----:B------:R-:W-:Y:S02]  /*6ed0*/  USEL UR12, UR8, UR11, !UP2 ;  /* 0x0000000b080c7287 */ /* 0x000fe4000d000000 */
[----:B------:R-:W-:Y:S02]  /*6ee0*/  UIMAD UR4, UR37, UR4, URZ ;  /* 0x00000004250472a4 */ /* 0x000fe4000f8e02ff */
[----:B------:R-:W-:Y:S02]  /*6ef0*/  UIADD3 UR11, UPT, UPT, -UR12, URZ, URZ ;  /* 0x000000ff0c0b7290 */ /* 0x000fe4000fffe1ff */
[----:B------:R-:W-:Y:S02]  /*6f00*/  UISETP.GE.AND UP0, UPT, UR8, UR4, UPT ;  /* 0x000000040800728c */ /* 0x000fe4000bf06270 */
[----:B------:R-:W-:Y:S02]  /*6f10*/  UIMAD UR11, UR37, UR11, UR8 ;  /* 0x0000000b250b72a4 */ /* 0x000fe4000f8e0208 */
[----:B------:R-:W-:Y:S02]  /*6f20*/  UISETP.GE.OR UP0, UPT, UR5, UR6, UP0 ;  /* 0x000000060500728c */ /* 0x000fe40008706670 */
[----:B------:R-:W-:Y:S02]  /*6f30*/  UIMAD.WIDE.U32 UR6, UR5, UR38, URZ ;  /* 0x00000026050672a5 */ /* 0x000fe4000f8e00ff */
[----:B------:R-:W-:Y:S04]  /*6f40*/  UIADD3 UR6, UPT, UPT, -UR8, URZ, URZ ;  /* 0x000000ff08067290 */ /* 0x000fe8000fffe1ff */
[----:B------:R-:W-:Y:S03]  /*6f50*/  UIMAD UR42, UR46, UR6, UR42 ;  /* 0x000000062e2a72a4 */ /* 0x000fe6000f8e022a */
[----:B------:R-:W-:Y:S02]  /*6f60*/  @!UP0 USHF.R.U32.HI UR4, URZ, UR39, UR7 ;  /* 0x00000027ff048299 */ /* 0x000fe40008011607 */
[----:B------:R-:W-:Y:S02]  /*6f70*/  UIADD3 UR7, UPT, UPT, -UR5, URZ, URZ ;  /* 0x000000ff05077290 */ /* 0x000fe4000fffe1ff */
[----:B------:R-:W-:Y:S02]  /*6f80*/  @!UP0 USEL UR4, UR5, UR4, !UP2 ;  /* 0x0000000405048287 */ /* 0x000fe4000d000000 */
[----:B------:R-:W-:Y:S02]  /*6f90*/  UIMAD UR43, UR41, UR7, UR43 ;  /* 0x00000007292b72a4 */ /* 0x000fe4000f8e022b */
[----:B------:R-:W-:Y:S02]  /*6fa0*/  @!UP0 UIMAD UR10, UR9, UR11, UR4 ;  /* 0x0000000b090a82a4 */ /* 0x000fe4000f8e0204 */
[----:B------:R-:W-:Y:S04]  /*6fb0*/  @!UP0 UIADD3 UR11, UPT, UPT, UR12, -UR4, URZ ;  /* 0x800000040c0b8290 */ /* 0x000fe8000fffe0ff */
[----:B------:R-:W-:Y:S03]  /*6fc0*/  @!UP0 UIMAD UR8, UR11, UR37, UR5 ;  /* 0x000000250b0882a4 */ /* 0x000fe6000f8e0205 */
[----:B------:R-:W-:Y:S02]  /*6fd0*/  @!UP0 UMOV UR5, UR10 ;  /* 0x0000000a00058c82 */ /* 0x000fe40008000000 */
[----:B------:R-:W-:Y:S02]  /*6fe0*/  UIMAD UR43, UR5, UR41, UR43 ;  /* 0x00000029052b72a4 */ /* 0x000fe4000f8e022b */
[----:B------:R-:W-:Y:S11]  /*6ff0*/  UIMAD UR42, UR8, UR46, UR42 ;  /* 0x0000002e082a72a4 */ /* 0x000ff6000f8e022a */
[----:B------:R-:W-:Y:S01]  /*7000*/  @!UPT UIADD3 URZ, UPT, UPT, URZ, URZ, URZ ;  /* 0x000000fffffff290 */ /* 0x000fe2000fffe0ff */
.L_x_134:
[----:B------:R-:W-:Y:S01]  /*7010*/  UISETP.NE.AND UP0, UPT, UR40, 0x1, UPT ;  /* 0x000000012800788c */ /* 0x000fe2000bf05270 */
[----:B------:R-:W-:Y:S10]  /*7020*/  IADD3 R144, PT, PT, R144, 0x1, RZ ;  /* 0x0000000190907810 */ /* 0x000ff40007ffe0ff */
[----:B------:R-:W2:Y:S01]  /*7030*/  @!UP0 LDCU.128 UR8, c[0x0][0xb10] ;  /* 0x00016200ff0887ac */ /* 0x000ea20008000c00 */
[----:B------:R-:W4:Y:S01]  /*7040*/  @!UP0 LDCU UR5, c[0x0][0xb0c] ;  /* 0x00016180ff0587ac */ /* 0x000f220008000800 */
[----:B------:R-:W3:Y:S01]  /*7050*/  @!UP0 LDCU UR4, c[0x0][0xb20] ;  /* 0x00016400ff0487ac */ /* 0x000ee20008000800 */
[----:B--2---:R-:W-:Y:S02]  /*7060*/  UIMAD.WIDE.U32 UR6, UR43, UR8, URZ ;  /* 0x000000082b0672a5 */ /* 0x004fe4000f8e00ff */
[----:B------:R-:W-:Y:S02]  /*7070*/  UIMAD.WIDE.U32 UR12, UR42, UR11, URZ ;  /* 0x0000000b2a0c72a5 */ /* 0x000fe4000f8e00ff */
[----:B------:R-:W-:Y:S02]  /*7080*/  @!UP0 UISETP.NE.AND UP1, UPT, UR10, 0x1, UPT ;  /* 0x000000010a00888c */ /* 0x000fe4000bf25270 */
[----:B------:R-:W-:Y:S02]  /*7090*/  @!UP0 USHF.R.U32.HI UR7, URZ, UR9, UR7 ;  /* 0x00000009ff078299 */ /* 0x000fe40008011607 */
[----:B----4-:R-:W-:Y:S02]  /*70a0*/  @!UP0 UISETP.NE.AND UP2, UPT, UR5, 0x1, UPT ;  /* 0x000000010500888c */ /* 0x010fe4000bf45270 */
[----:B---3--:R-:W-:Y:S02]  /*70b0*/  @!UP0 USHF.R.U32.HI UR4, URZ, UR4, UR13 ;  /* 0x00000004ff048299 */ /* 0x008fe4000801160d */
[----:B------:R-:W-:Y:S02]  /*70c0*/  @!UP0 USEL UR7, UR43, UR7, !UP2 ;  /* 0x000000072b078287 */ /* 0x000fe4000d000000 */
[----:B------:R-:W-:Y:S04]  /*70d0*/  @!UP0 USEL UR6, UR42, UR4, !UP1 ;  /* 0x000000042a068287 */ /* 0x000fe8000c800000 */
[----:B------:R-:W-:Y:S02]  /*70e0*/  @!UP0 UIADD3 UR4, UPT, UPT, -UR7, UR6, URZ ;  /* 0x0000000607048290 */ /* 0x000fe4000fffe1ff */
[----:B------:R-:W-:Y:S02]  /*70f0*/  @!UP0 UIADD3 UR6, UPT, UPT, UR7, -UR6, URZ ;  /* 0x8000000607068290 */ /* 0x000fe4000fffe0ff */
[----:B------:R-:W-:Y:S02]  /*7100*/  @!UP0 UIMAD UR43, UR4, UR5, UR43 ;  /* 0x00000005042b82a4 */ /* 0x000fe4000f8e022b */
[----:B------:R-:W-:Y:S02]  /*7110*/  @!UP0 UIMAD UR42, UR6, UR10, UR42 ;  /* 0x0000000a062a82a4 */ /* 0x000fe4000f8e022a */
[----:B------:R-:W-:Y:S09]  /*7120*/  ULOP3.LUT UP0, URZ, UR56, 0x1b0, URZ, 0xc0, !UPT ;  /* 0x000001b038ff7892 */ /* 0x000ff2000f80c0ff */
[----:B------:R-:W-:Y:S05]  /*7130*/  BRA.U !UP0, `(.L_x_135) ;  /* 0x0000000108407547 */ /* 0x000fea000b800000 */
[----:B------:R-:W2:Y:S01]  /*7140*/  LDCU.64 UR8, c[0x4][0x80] ;  /* 0x01001000ff0877ac */ /* 0x000ea20008000a00 */
[----:B------:R-:W-:Y:S01]  /*7150*/  MOV R3, 0x0 ;  /* 0x0000000000037802 */ /* 0x000fe20000000f00 */
[----:B------:R-:W-:Y:S02]  /*7160*/  HFMA2 R12, -RZ, RZ, 0, 5.9604644775390625e-08 ;  /* 0x00000001ff0c7431 */ /* 0x000fe400000001ff */
[----:B------:R-:W-:Y:S02]  /*7170*/  IMAD.MOV.U32 R8, RZ, RZ, 0x70 ;  /* 0x00000070ff087424 */ /* 0x000fe400078e00ff */
[----:B------:R-:W-:Y:S01]  /*7180*/  IMAD.MOV.U32 R13, RZ, RZ, RZ ;  /* 0x000000ffff0d7224 */ /* 0x000fe200078e00ff */
[----:B------:R-:W3:Y:S01]  /*7190*/  LDCU.64 UR6, c[0x4][0x88] ;  /* 0x01001100ff0677ac */ /* 0x000ee20008000a00 */
[----:B------:R-:W4:Y:S01]  /*71a0*/  LDC.64 R2, c[0x4][R3] ;  /* 0x0100000003027b82 */ /* 0x000f220000000a00 */
[----:B------:R-:W1:Y:S01]  /*71b0*/  LDCU.64 UR4, c[0x4][0x8] ;  /* 0x01000100ff0477ac */ /* 0x000e620008000a00 */
[----:B--2---:R-:W-:Y:S01]  /*71c0*/  MOV R5, UR9 ;  /* 0x0000000900057c02 */ /* 0x004fe20008000f00 */
[----:B------:R-:W-:Y:S01]  /*71d0*/  IMAD.U32 R4, RZ, RZ, UR8 ;  /* 0x00000008ff047e24 */ /* 0x000fe2000f8e00ff */
[----:B---3--:R-:W-:Y:S01]  /*71e0*/  MOV R7, UR7 ;  /* 0x0000000700077c02 */ /* 0x008fe20008000f00 */
[----:B------:R-:W-:Y:S01]  /*71f0*/  IMAD.U32 R6, RZ, RZ, UR6 ;  /* 0x00000006ff067e24 */ /* 0x000fe2000f8e00ff */
[----:B-1----:R-:W-:Y:S01]  /*7200*/  MOV R11, UR5 ;  /* 0x00000005000b7c02 */ /* 0x002fe20008000f00 */
[----:B------:R-:W-:Y:S02]  /*7210*/  IMAD.U32 R10, RZ, RZ, UR4 ;  /* 0x00000004ff0a7e24 */ /* 0x000fe4000f8e00ff */
[----:B------:R-:W-:Y:S07]  /*7220*/  LEPC R20, `(.L_x_135) ;  /* 0x000000001014794e */ /* 0x000fee0000000000 */
[----:B----45:R-:W-:Y:S05]  /*7230*/  CALL.ABS.NOINC R2 ;  /* 0x0000000002007343 */ /* 0x030fea0003c00000 */
.L_x_135:
[----:B------:R-:W-:Y:S01]  /*7240*/  LOP3.LUT P0, RZ, R151, 0x1b0, RZ, 0xc0, !PT ;  /* 0x000001b097ff7812 */ /* 0x000fe2000780c0ff */
[----:B------:R-:W-:Y:S11]  /*7250*/  BSSY.RECONVERGENT B6, `(.L_x_136) ;  /* 0x0000013000067945 */ /* 0x000ff60003800200 */
[----:B------:R-:W-:Y:S01]  /*7260*/  @!UPT UIADD3 URZ, UPT, UPT, URZ, URZ, URZ ;  /* 0x000000fffffff290 */ /* 0x000fe2000fffe0ff */
[----:B------:R-:W-:Y:S05]  /*7270*/  @!P0 BRA `(.L_x_137) ;  /* 0x0000000000408947 */ /* 0x000fea0003800000 */
        /* <DEDUP_REMOVED lines=16> */
.L_x_137:
[----:B------:R-:W-:Y:S05]  /*7380*/  BSYNC.RECONVERGENT B6 ;  /* 0x0000000000067941 */ /* 0x000fea0003800200 */
.L_x_136:
[----:B------:R-:W-:Y:S02]  /*7390*/  ISETP.NE.U32.AND P0, PT, R132, RZ, PT ;  /* 0x000000ff8400720c */ /* 0x000fe40003f05070 */
[C---:B------:R-:W-:Y:S02]  /*73a0*/  ISETP.NE.U32.AND P2, PT, R138.reuse, RZ, PT ;  /* 0x000000ff8a00720c */ /* 0x040fe40003f45070 */
[----:B------:R-:W-:Y:S02]  /*73b0*/  ISETP.NE.AND.EX P0, PT, R133, RZ, PT, P0 ;  /* 0x000000ff8500720c */ /* 0x000fe40003f05300 */
[----:B------:R-:W-:Y:S02]  /*73c0*/  ISETP.NE.U32.AND P4, PT, R138, RZ, PT ;  /* 0x000000ff8a00720c */ /* 0x000fe40003f85070 */
[C---:B------:R-:W-:Y:S02]  /*73d0*/  ISETP.NE.AND.EX P2, PT, R139.reuse, RZ, P0, P2 ;  /* 0x000000ff8b00720c */ /* 0x040fe40000745320 */
[----:B------:R-:W-:Y:S02]  /*73e0*/  ISETP.NE.AND.EX P4, PT, R139, RZ, PT, P4 ;  /* 0x000000ff8b00720c */ /* 0x000fe40003f85340 */
[----:B------:R-:W-:Y:S02]  /*73f0*/  ISETP.NE.U32.AND P5, PT, R136, RZ, PT ;  /* 0x000000ff8800720c */ /* 0x000fe40003fa5070 */
[----:B------:R-:W-:Y:S02]  /*7400*/  PLOP3.LUT P0, PT, PT, PT, PT, 0x8, 0x80 ;  /* 0x000000000080781c */ /* 0x000fe40003f0e170 */
[----:B------:R-:W-:Y:S05]  /*7410*/  ISETP.NE.AND.EX P5, PT, R137, RZ, PT, P5 ;  /* 0x000000ff8900720c */ /* 0x000fea0003fa5350 */
[----:B------:R-:W-:Y:S02]  /*7420*/  @!P2 ISETP.NE.U32.AND P1, PT, R132, RZ, PT ;  /* 0x000000ff8400a20c */ /* 0x000fe40003f25070 */
[----:B------:R-:W-:Y:S02]  /*7430*/  @!P2 PLOP3.LUT P0, PT, P4, PT, PT, 0x80, 0x8 ;  /* 0x000000000008a81c */ /* 0x000fe4000270f070 */
[----:B------:R-:W-:Y:S01]  /*7440*/  @!P2 ISETP.NE.AND.EX P1, PT, R133, RZ, PT, P1 ;  /* 0x000000ff8500a20c */ /* 0x000fe20003f25310 */
[----:B------:R-:W-:Y:S01]  /*7450*/  @!UPT UIADD3 URZ, UPT, UPT, URZ, URZ, URZ ;  /* 0x000000fffffff290 */ /* 0x000fe2000fffe0ff */
[----:B------:R-:W-:Y:S11]  /*7460*/  @!P4 BRA `(.L_x_138) ;  /* 0x00000000002cc947 */ /* 0x000ff60003800000 */
[----:B------:R-:W-:Y:S01]  /*7470*/  ISETP.NE.U32.AND P3, PT, R132, RZ, PT ;  /* 0x000000ff8400720c */ /* 0x000fe20003f65070 */
        /* <DEDUP_REMOVED lines=10> */
.L_x_138:
[----:B------:R-:W-:Y:S05]  /*7520*/  @!P5 BRA `(.L_x_139) ;  /* 0x000000000020d947 */ /* 0x000fea0003800000 */
[----:B------:R-:W-:Y:S04]  /*7530*/  ISETP.NE.U32.AND P3, PT, R134, RZ, PT ;  /* 0x000000ff8600720c */ /* 0x000fe80003f65070 */
[----:B------:R-:W-:Y:S11]  /*7540*/  ISETP.NE.AND.EX P3, PT, R135, RZ, PT, P3 ;  /* 0x000000ff8700720c */ /* 0x000ff60003f65330 */
[----:B------:R-:W-:Y:S02]  /*7550*/  @!UPT UIADD3 URZ, UPT, UPT, URZ, URZ, URZ ;  /* 0x000000fffffff290 */ /* 0x000fe4000fffe0ff */
[----:B------:R-:W2:Y:S01]  /*7560*/  @P3 LDC.64 R2, c[0x0][0x8a8] ;  /* 0x00022a00ff023b82 */ /* 0x000ea20000000a00 */
[----:B-1----:R-:W-:Y:S04]  /*7570*/  @P3 IMAD R0, R136, UR36, RZ ;  /* 0x0000002488003c24 */ /* 0x002fe8000f8e02ff */
[----:B--2---:R-:W-:Y:S05]  /*7580*/  @P3 IMAD.WIDE R2, R0, 0x4, R2 ;  /* 0x0000000400023825 */ /* 0x004fea00078e0202 */
[----:B-----5:R2:W5:Y:S02]  /*7590*/  @P3 LDG.E R70, desc[UR52][R2.64] ;  /* 0x0000003402463981 */ /* 0x020564000c1e1900 */
[----:B--2---:R-:W4:Y:S02]  /*75a0*/  @!P3 LDC R70, c[0x0][0x8a0] ;  /* 0x00022800ff46bb82 */ /* 0x004f240000000800 */
.L_x_139:
[----:B---3-5:R-:W-:Y:S01]  /*75b0*/  @!P2 FSETP.NEU.AND P3, PT, R71, RZ, PT ;  /* 0x000000ff4700a20b */ /* 0x028fe20003f6d000 */
[----:B------:R-:W-:Y:S01]  /*75c0*/  BSSY B1, `(.L_x_140) ;  /* 0x000003f000017945 */ /* 0x000fe20003800000 */
[----:B------:R-:W-:Y:S02]  /*75d0*/  @!P2 SEL R2, RZ, 0xffffffff, P1 ;  /* 0xffffffffff02a807 */ /* 0x000fe40000800000 */
[----:B------:R-:W-:Y:S02]  /*75e0*/  CS2R R18, SRZ ;  /* 0x0000000000127805 */ /* 0x000fe4000001ff00 */
[----:B-1----:R-:W-:Y:S02]  /*75f0*/  @!P2 SEL R0, RZ, 0xffffffff, P3 ;  /* 0xffffffffff00a807 */ /* 0x002fe40001800000 */
[----:B------:R-:W-:Y:S02]  /*7600*/  CS2R R16, SRZ ;  /* 0x0000000000107805 */ /* 0x000fe4000001ff00 */
[----:B------:R-:W-:Y:S02]  /*7610*/  @!P2 LOP3.LUT P1, RZ, R141, 0xff, RZ, 0xc0, !PT ;  /* 0x000000ff8dffa812 */ /* 0x000fe4000782c0ff */
[----:B------:R-:W-:Y:S02]  /*7620*/  CS2R R26, SRZ ;  /* 0x00000000001a7805 */ /* 0x000fe4000001ff00 */
[----:B------:R-:W-:Y:S02]  /*7630*/  LEA R143, R68, UR57, 0x3 ;  /* 0x00000039448f7c11 */ /* 0x000fe4000f8e18ff */
[----:B------:R-:W-:Y:S02]  /*7640*/  CS2R R24, SRZ ;  /* 0x0000000000187805 */ /* 0x000fe4000001ff00 */
[----:B------:R-:W-:Y:S01]  /*7650*/  @P0 SEL R0, R2, R0, !P1 ;  /* 0x0000000002000207 */ /* 0x000fe20004800000 */
[----:B------:R-:W-:Y:S01]  /*7660*/  IMAD R2, R68, 0x40, R69 ;  /* 0x0000004044027824 */ /* 0x000fe200078e0245 */
[----:B------:R-:W-:Y:S02]  /*7670*/  SHF.L.U32 R4, R147, 0x1f, RZ ;  /* 0x0000001f93047819 */ /* 0x000fe400000006ff */
[----:B------:R-:W-:Y:S02]  /*7680*/  CS2R R30, SRZ ;  /* 0x00000000001e7805 */ /* 0x000fe4000001ff00 */
[----:B------:R-:W-:Y:S02]  /*7690*/  @!P2 LOP3.LUT R0, R0, 0x1, RZ, 0xc0, !PT ;  /* 0x000000010000a812 */ /* 0x000fe400078ec0ff */
[----:B------:R-:W-:Y:S02]  /*76a0*/  CS2R R28, SRZ ;  /* 0x00000000001c7805 */ /* 0x000fe4000001ff00 */
[----:B------:R-:W-:Y:S02]  /*76b0*/  PLOP3.LUT P5, PT, PT, PT, PT, 0x8, 0x80 ;  /* 0x000000000080781c */ /* 0x000fe40003fae170 */
[----:B------:R-:W-:Y:S02]  /*76c0*/  CS2R R34, SRZ ;  /* 0x0000000000227805 */ /* 0x000fe4000001ff00 */
[----:B------:R-:W-:Y:S02]  /*76d0*/  ISETP.NE.U32.OR P2, PT, R0, 0x1, P2 ;  /* 0x000000010000780c */ /* 0x000fe40001745470 */
[----:B------:R-:W-:Y:S11]  /*76e0*/  CS2R R32, SRZ ;  /* 0x0000000000207805 */ /* 0x000ff6000001ff00 */
[----:B------:R-:W-:Y:S04]  /*76f0*/  @P2 SHF.L.U32 R0, R145, 0x1f, RZ ;  /* 0x0000001f91002819 */ /* 0x000fe800000006ff */
[----:B------:R-:W1:Y:S01]  /*7700*/  @P2 SYNCS.PHASECHK.TRANS64.TRYWAIT P0, [UR57+0x290], R0 ;  /* 0x00029000ff0025a7 */ /* 0x000e620008001139 */
[----:B------:R2:W3:Y:S01]  /*7710*/  SYNCS.PHASECHK.TRANS64.TRYWAIT P3, [R143+URZ+0x2d0], R4 ;  /* 0x0002d0048f0075a7 */ /* 0x0004e200080611ff */
[----:B-1----:R-:W-:Y:S01]  /*7720*/  @P2 PLOP3.LUT P5, PT, P0, PT, PT, 0x8, 0x80 ;  /* 0x000000000080281c */ /* 0x002fe200007ae170 */
[----:B------:R-:W-:Y:S01]  /*7730*/  @!UPT UIADD3 URZ, UPT, UPT, URZ, URZ, URZ ;  /* 0x000000fffffff290 */ /* 0x000fe2000fffe0ff */
[----:B--23--:R-:W-:Y:S11]  /*7740*/  @!P2 BRA `(.L_x_141) ;  /* 0x000000000098a947 */ /* 0x00cff60003800000 */
[----:B------:R-:W-:Y:S01]  /*7750*/  ISETP.NE.U32.AND P0, PT, R132, RZ, PT ;  /* 0x000000ff8400720c */ /* 0x000fe20003f05070 */
[----:B------:R-:W-:Y:S01]  /*7760*/  BSSY B0, `(.L_x_142) ;  /* 0x0000016000007945 */ /* 0x000fe20003800000 */
[----:B------:R-:W-:Y:S02]  /*7770*/  FSETP.NEU.AND P2, PT, R71, RZ, PT ;  /* 0x000000ff4700720b */ /* 0x000fe40003f4d000 */
[----:B------:R-:W-:Y:S02]  /*7780*/  CS2R R34, SRZ ;  /* 0x0000000000227805 */ /* 0x000fe4000001ff00 */
[----:B------:R-:W-:Y:S02]  /*7790*/  ISETP.NE.AND.EX P0, PT, R133, RZ, PT, P0 ;  /* 0x000000ff8500720c */ /* 0x000fe40003f05300 */
[----:B------:R-:W-:Y:S02]  /*77a0*/  CS2R R32, SRZ ;  /* 0x0000000000207805 */ /* 0x000fe4000001ff00 */
[----:B------:R-:W-:Y:S02]  /*77b0*/  LOP3.LUT P1, RZ, R141, 0xff, RZ, 0xc0, !PT ;  /* 0x000000ff8dff7812 */ /* 0x000fe4000782c0ff */
[----:B------:R-:W-:Y:S02]  /*77c0*/  CS2R R30, SRZ ;  /* 0x00000000001e7805 */ /* 0x000fe4000001ff00 */
[----:B------:R-:W-:Y:S02]  /*77d0*/  SEL R0, RZ, 0xffffffff, P2 ;  /* 0xffffffffff007807 */ /* 0x000fe40001000000 */
[----:B------:R-:W-:Y:S02]  /*77e0*/  CS2R R28, SRZ ;  /* 0x00000000001c7805 */ /* 0x000fe4000001ff00 */
[----:B------:R-:W-:Y:S02]  /*77f0*/  SEL R3, RZ, 0xffffffff, P0 ;  /* 0xffffffffff037807 */ /* 0x000fe40000000000 */
[----:B------:R-:W-:Y:S02]  /*7800*/  CS2R R26, SRZ ;  /* 0x00000000001a7805 */ /* 0x000fe4000001ff00 */
[----:B------:R-:W-:Y:S02]  /*7810*/  CS2R R24, SRZ ;  /* 0x0000000000187805 */ /* 0x000fe4000001ff00 */
[----:B------:R-:W-:Y:S02]  /*7820*/  CS2R R18, SRZ ;  /* 0x0000000000127805 */ /* 0x000fe4000001ff00 */
[----:B------:R-:W-:Y:S02]  /*7830*/  @P4 SEL R0, R3, R0, !P1 ;  /* 0x0000000003004207 */ /* 0x000fe40004800000 */
[----:B------:R-:W-:Y:S02]  /*7840*/  CS2R R16, SRZ ;  /* 0x0000000000107805 */ /* 0x000fe4000001ff00 */
[----:B------:R-:W-:Y:S04]  /*7850*/  LOP3.LUT R0, R0, 0x1, RZ, 0xc0, !PT ;  /* 0x0000000100007812 */ /* 0x000fe800078ec0ff */
[----:B------:R-:W-:Y:S01]  /*7860*/  ISETP.NE.U32.AND P0, PT, R0, 0x1, PT ;  /* 0x000000010000780c */ /* 0x000fe20003f05070 */
[----:B------:R-:W-:Y:S01]  /*7870*/  @!UPT UIADD3 URZ, UPT, UPT, URZ, URZ, URZ ;  /* 0x000000fffffff290 */ /* 0x000fe2000fffe0ff */
[----:B------:R-:W-:Y:S11]  /*7880*/  @!P5 BRA `(.L_x_143) ;  /* 0x00000000000cd947 */ /* 0x000ff60003800000 */
[----:B------:R-:W-:Y:S04]  /*7890*/  SHF.L.U32 R3, R145, 0x1f, RZ ;  /* 0x0000001f91037819 */ /* 0x000fe800000006ff */
[----:B------:R-:W1:Y:S02]  /*78a0*/  SYNCS.PHASECHK.TRANS64.TRYWAIT P1, [UR57+0x290], R3 ;  /* 0x00029003ff0075a7 */ /* 0x000e640008021139 */
[----:B-1----:R-:W-:Y:S05]  /*78b0*/  @!P1 BRA `(.L_x_144) ;  /* 0x0000002c00249947 */ /* 0x002fea0003800000 */
.L_x_143:
[----:B------:R-:W-:Y:S05]  /*78c0*/  BSYNC B0 ;  /* 0x0000000000007941 */ /* 0x000fea0003800000 */
.L_x_142:
[----:B------:R2:W3:Y:S01]  /*78d0*/  @P0 LDS.128 R32, [R140+UR57+0x400] ;  /* 0x000400398c200984 */ /* 0x0004e20008000c00 */
[----:B------:R-:W-:Y:S01]  /*78e0*/  UIADD3 UR4, UPT, UPT, UR57, 0x298, URZ ;  /* 0x0000029839047890 */ /* 0x000fe2000fffe0ff */
[----:B------:R-:W-:Y:S02]  /*78f0*/  LOP3.LUT R145, R145, 0x1, RZ, 0x3c, !PT ;  /* 0x0000000191917812 */ /* 0x000fe400078e3cff */
[----:B------:R2:W1:Y:S01]  /*7900*/  @P0 LDS.128 R28, [R150+0x10] ;  /* 0x00001000961c0984 */ /* 0x0004620000000c00 */
[----:B------:R-:W-:Y:S03]  /*7910*/  UPRMT UR4, UR54, 0x654, UR4 ;  /* 0x0000065436047896 */ /* 0x000fe60008000004 */
[----:B------:R2:W1:Y:S04]  /*7920*/  @P0 LDS.128 R24, [R149+0x20] ;  /* 0x0000200095180984 */ /* 0x0004680000000c00 */
[----:B------:R2:W1:Y:S01]  /*7930*/  @P0 LDS.128 R16, [R148+0x30] ;  /* 0x0000300094100984 */ /* 0x0004620000000c00 */
[----:B------:R-:W-:Y:S01]  /*7940*/  @!PT LDS RZ, [RZ] ;  /* 0x00000000fffff984 */ /* 0x000fe20000000800 */
[----:B------:R-:W-:Y:S01]  /*7950*/  @!PT LDS RZ, [RZ] ;  /* 0x00000000fffff984 */ /* 0x000fe20000000800 */
[----:B------:R-:W-:Y:S01]  /*7960*/  @!PT LDS RZ, [RZ] ;  /* 0x00000000fffff984 */ /* 0x000fe20000000800 */
[----:B------:R-:W-:Y:S01]  /*7970*/  @!PT LDS RZ, [RZ] ;  /* 0x00000000fffff984 */ /* 0x000fe20000000800 */
[----:B------:R5:W-:Y:S06]  /*7980*/  MEMBAR.ALL.CTA ;  /* 0x0000000000007992 */ /* 0x000bec0000008000 */
[----:B-----5:R-:W5:Y:S02]  /*7990*/  FENCE.VIEW.ASYNC.S ;  /* 0x00000000000073c6 */ /* 0x020f640000000000 */
[----:B-----5:R-:W-:Y:S01]  /*79a0*/  SYNCS.ARRIVE.TRANS64.RED.A1T0 RZ, [UR4], RZ ;  /* 0x000000ffffff79a7 */ /* 0x020fe20008100404 */
.L_x_141:
[----:B------:R-:W-:Y:S05]  /*79b0*/  BSYNC B1 ;  /* 0x0000000000017941 */ /* 0x000fea0003800000 */
.L_x_140:
[----:B-1----:R-:W-:Y:S04]  /*79c0*/  SHF.R.U32.HI R0, RZ, 0x15, R2 ;  /* 0x00000015ff007819 */ /* 0x002fe80000011602 */
[----:B------:R-:W-:Y:S01]  /*79d0*/  LOP3.LUT P0, RZ, R0, 0x3, R142, 0x48, !PT ;  /* 0x0000000300ff7812 */ /* 0x000fe2000780488e */
[----:B------:R-:W-:Y:S01]  /*79e0*/  @!UPT UIADD3 URZ, UPT, UPT, URZ, URZ, URZ ;  /* 0x000000fffffff290 */ /* 0x000fe2000fffe0ff */
[----:B------:R-:W-:Y:S11]  /*79f0*/  @P3 BRA `(.L_x_145) ;  /* 0x0000000000083947 */ /* 0x000ff60003800000 */
[----:B------:R-:W1:Y:S02]  /*7a00*/  SYNCS.PHASECHK.TRANS64.TRYWAIT P1, [R143+URZ+0x2d0], R4 ;  /* 0x0002d0048f0075a7 */ /* 0x000e6400080211ff */
[----:B-1----:R-:W-:Y:S05]  /*7a10*/  @!P1 BRA `(.L_x_146) ;  /* 0x0000002800e49947 */ /* 0x002fea0003800000 */
.L_x_145:
[----:B------:R-:W-:Y:S05]  /*7a20*/  @!P0 BRA `(.L_x_147) ;  /* 0x0000000000408947 */ /* 0x000fea0003800000 */
[----:B------:R-:W1:Y:S01]  /*7a30*/  LDCU.64 UR8, c[0x4][0x70] ;  /* 0x01000e00ff0877ac */ /* 0x000e620008000a00 */
[----:B------:R-:W-:Y:S01]  /*7a40*/  MOV R15, 0x0 ;  /* 0x00000000000f7802 */ /* 0x000fe20000000f00 */
[----:B------:R-:W-:Y:S02]  /*7a50*/  HFMA2 R12, -RZ, RZ, 0, 5.9604644775390625e-08 ;  /* 0x00000001ff0c7431 */ /* 0x000fe400000001ff */
[----:B------:R-:W-:Y:S02]  /*7a60*/  IMAD.MOV.U32 R8, RZ, RZ, 0x192 ;  /* 0x00000192ff087424 */ /* 0x000fe400078e00ff */
[----:B------:R-:W-:Y:S01]  /*7a70*/  IMAD.MOV.U32 R13, RZ, RZ, RZ ;  /* 0x000000ffff0d7224 */ /* 0x000fe200078e00ff */
[----:B------:R-:W5:Y:S01]  /*7a80*/  LDCU.64 UR6, c[0x4][0x78] ;  /* 0x01000f00ff0677ac */ /* 0x000f620008000a00 */
[----:B------:R-:W2:Y:S01]  /*7a90*/  LDC.64 R14, c[0x4][R15] ;  /* 0x010000000f0e7b82 */ /* 0x000ea20000000a00 */
[----:B------:R-:W3:Y:S01]  /*7aa0*/  LDCU.64 UR4, c[0x4][0x10] ;  /* 0x01000200ff0477ac */ /* 0x000ee20008000a00 */
[----:B-1----:R-:W-:Y:S01]  /*7ab0*/  MOV R5, UR9 ;  /* 0x0000000900057c02 */ /* 0x002fe20008000f00 */
[----:B------:R-:W-:Y:S01]  /*7ac0*/  IMAD.U32 R4, RZ, RZ, UR8 ;  /* 0x00000008ff047e24 */ /* 0x000fe2000f8e00ff */
[----:B-----5:R-:W-:Y:S01]  /*7ad0*/  MOV R7, UR7 ;  /* 0x0000000700077c02 */ /* 0x020fe20008000f00 */
[----:B------:R-:W-:Y:S01]  /*7ae0*/  IMAD.U32 R6, RZ, RZ, UR6 ;  /* 0x00000006ff067e24 */ /* 0x000fe2000f8e00ff */
[----:B---3--:R-:W-:Y:S01]  /*7af0*/  MOV R11, UR5 ;  /* 0x00000005000b7c02 */ /* 0x008fe20008000f00 */
[----:B------:R-:W-:Y:S02]  /*7b00*/  IMAD.U32 R10, RZ, RZ, UR4 ;  /* 0x00000004ff0a7e24 */ /* 0x000fe4000f8e00ff */
[----:B------:R-:W-:Y:S07]  /*7b10*/  LEPC R20, `(.L_x_147) ;  /* 0x000000001014794e */ /* 0x000fee0000000000 */
[----:B--2-4-:R-:W-:Y:S05]  /*7b20*/  CALL.ABS.NOINC R14 ;  /* 0x000000000e007343 */ /* 0x014fea0003c00000 */
.L_x_147:
[----:B------:R-:W-:Y:S01]  /*7b30*/  LOP3.LUT P0, RZ, R131, 0x60, RZ, 0xc0, !PT ;  /* 0x0000006083ff7812 */ /* 0x000fe2000780c0ff */
[----:B------:R-:W-:Y:S05]  /*7b40*/  WARPSYNC.ALL ;  /* 0x0000000000007948 */ /* 0x000fea0003800000 */
[----:B------:R-:W-:Y:S01]  /*7b50*/  R2UR UR4, R2 ;  /* 0x00000000020472ca */ /* 0x000fe200000e0000 */
[----:B------:R-:W-:Y:S01]  /*7b60*/  BSSY.RECONVERGENT B0, `(.L_x_148) ;  /* 0x000011f000007945 */ /* 0x000fe20003800200 */
[----:B---3--:R-:W-:Y:S02]  /*7b70*/  F2FP.F16.E4M3.UNPACK_B R2, R32 ;  /* 0x00000020ff02723e */ /* 0x008fe400020006ff */
[-C--:B------:R-:W-:Y:S02]  /*7b80*/  F2FP.F16.E4M3.UNPACK_B R21, R33.reuse ;  /* 0x00000021ff15723e */ /* 0x080fe400020006ff */
[----:B------:R-:W-:Y:S01]  /*7b90*/  F2FP.F16.E4M3.UNPACK_B R12, R28 ;  /* 0x0000001cff0c723e */ /* 0x000fe200020006ff */
[----:B------:R-:W-:Y:S01]  /*7ba0*/  HADD2.F32 R0, -RZ, R2.H0_H0 ;  /* 0x20000002ff007230 */ /* 0x000fe20000004100 */
[----:B------:R-:W-:Y:S01]  /*7bb0*/  F2FP.F16.E4M3.UNPACK_B R32, R32.H1 ;  /* 0x00000020ff20723e */ /* 0x000fe200030006ff */
[--C-:B------:R-:W-:Y:S01]  /*7bc0*/  HADD2.F32 R73, -RZ, R21.reuse.H0_H0 ;  /* 0x20000015ff497230 */ /* 0x100fe20000004100 */
[----:B------:R-:W-:Y:S01]  /*7bd0*/  F2FP.F16.E4M3.UNPACK_B R33, R33.H1 ;  /* 0x00000021ff21723e */ /* 0x000fe200030006ff */
[----:B------:R-:W-:Y:S01]  /*7be0*/  HADD2.F32 R74, -RZ, R21.H1_H1 ;  /* 0x30000015ff4a7230 */ /* 0x000fe20000004100 */
[-C--:B------:R-:W-:Y:S01]  /*7bf0*/  F2FP.F16.E4M3.UNPACK_B R20, R34.reuse ;  /* 0x00000022ff14723e */ /* 0x080fe200020006ff */
[--C-:B------:R-:W-:Y:S01]  /*7c00*/  HADD2.F32 R3, -RZ, R32.reuse.H0_H0 ;  /* 0x20000020ff037230 */ /* 0x100fe20000004100 */
[----:B------:R-:W-:Y:S01]  /*7c10*/  F2FP.F16.E4M3.UNPACK_B R15, R34.H1 ;  /* 0x00000022ff0f723e */ /* 0x000fe200030006ff */
[----:B------:R-:W-:Y:S01]  /*7c20*/  HADD2.F32 R72, -RZ, R32.H1_H1 ;  /* 0x30000020ff487230 */ /* 0x000fe20000004100 */
[-C--:B------:R-:W-:Y:S01]  /*7c30*/  F2FP.F16.E4M3.UNPACK_B R14, R35.reuse ;  /* 0x00000023ff0e723e */ /* 0x080fe200020006ff */
[--C-:B------:R-:W-:Y:S01]  /*7c40*/  HADD2.F32 R75, -RZ, R33.reuse.H0_H0 ;  /* 0x20000021ff4b7230 */ /* 0x100fe20000004100 */
[----:B------:R-:W-:Y:S01]  /*7c50*/  F2FP.F16.E4M3.UNPACK_B R13, R35.H1 ;  /* 0x00000023ff0d723e */ /* 0x000fe200030006ff */
[----:B------:R-:W-:Y:S01]  /*7c60*/  HADD2.F32 R76, -RZ, R33.H1_H1 ;  /* 0x30000021ff4c7230 */ /* 0x000fe20000004100 */
[----:B------:R-:W-:Y:S01]  /*7c70*/  F2FP.F16.E4M3.UNPACK_B R28, R28.H1 ;  /* 0x0000001cff1c723e */ /* 0x000fe200030006ff */
[--C-:B------:R-:W-:Y:S01]  /*7c80*/  HADD2.F32 R77, -RZ, R20.reuse.H0_H0 ;  /* 0x20000014ff4d7230 */ /* 0x100fe20000004100 */
[-C--:B------:R-:W-:Y:S01]  /*7c90*/  F2FP.F16.E4M3.UNPACK_B R11, R29.reuse ;  /* 0x0000001dff0b723e */ /* 0x080fe200020006ff */
        /* <DEDUP_REMOVED lines=43> */
[----:B------:R-:W-:Y:S01]  /*7f50*/  IADD3 R143, PT, PT, R143, 0x2f0, RZ ;  /* 0x000002f08f8f7810 */ /* 0x000fe20007ffe0ff */
[----:B------:R-:W-:Y:S01]  /*7f60*/  HADD2.F32 R100, -RZ, R6.H1_H1 ;  /* 0x30000006ff647230 */ /* 0x000fe20000004100 */
[----:B------:R-:W-:Y:S01]  /*7f70*/  IADD3 R68, PT, PT, R68, 0x1, RZ ;  /* 0x0000000144447810 */ /* 0x000fe20007ffe0ff */
[--C-:B------:R-:W-:Y:S01]  /*7f80*/  HADD2.F32 R101, -RZ, R5.reuse.H0_H0 ;  /* 0x20000005ff657230 */ /* 0x100fe20000004100 */
[----:B------:R-:W-:Y:S01]  /*7f90*/  LOP3.LUT R143, R143, 0xfefffff8, RZ, 0xc0, !PT ;  /* 0xfefffff88f8f7812 */ /* 0x000fe200078ec0ff */
[----:B------:R-:W-:Y:S02]  /*7fa0*/  HADD2.F32 R102, -RZ, R5.H1_H1 ;  /* 0x30000005ff667230 */ /* 0x000fe40000004100 */
[--C-:B------:R-:W-:Y:S02]  /*7fb0*/  HADD2.F32 R103, -RZ, R4.reuse.H0_H0 ;  /* 0x20000004ff677230 */ /* 0x100fe40000004100 */
[----:B------:R-:W-:Y:S02]  /*7fc0*/  HADD2.F32 R104, -RZ, R4.H1_H1 ;  /* 0x30000004ff687230 */ /* 0x000fe40000004100 */
[----:B------:R-:W1:Y:S01]  /*7fd0*/  LDTM.x64 R4, tmem[UR4] ;  /* 0x00000004000479ee */ /* 0x000e620008340000 */
[----:B------:R-:W-:Y:S01]  /*7fe0*/  NOP ;  /* 0x0000000000007918 */ /* 0x000fe20000000000 */
[----:B-1----:R1:W-:Y:S01]  /*7ff0*/  SYNCS.ARRIVE.TRANS64.RED.A1T0 RZ, [R143+URZ], RZ ;  /* 0x000000ff8fff79a7 */ /* 0x0023e200081004ff */
[----:B------:R-:W-:Y:S02]  /*8000*/  HADD2.F32 R2, -RZ, R2.H1_H1 ;  /* 0x30000002ff027230 */ /* 0x000fe40000004100 */
[--C-:B------:R-:W-:Y:S02]  /*8010*/  HADD2.F32 R105, -RZ, R106.reuse.H0_H0 ;  /* 0x2000006aff697230 */ /* 0x100fe40000004100 */
        /* <DEDUP_REMOVED lines=9> */
[C---:B----4-:R-:W-:Y:S01]  /*80b0*/  FMUL R4, R70.reuse, R4 ;  /* 0x0000000446047220 */ /* 0x050fe20000400000 */
[C---:B------:R-:W-:Y:S01]  /*80c0*/  FMUL R5, R70.reuse, R5 ;  /* 0x0000000546057220 */ /* 0x040fe20000400000 */
[C---:B------:R-:W-:Y:S01]  /*80d0*/  FMUL R8, R70.reuse, R8 ;  /* 0x0000000846087220 */ /* 0x040fe20000400000 */
[C---:B------:R-:W-:Y:S01]  /*80e0*/  FMUL R9, R70.reuse, R9 ;  /* 0x0000000946097220 */ /* 0x040fe20000400000 */
[C---:B------:R-:W-:Y:S01]  /*80f0*/  FFMA R4, R71.reuse, R0, R4 ;  /* 0x0000000047047223 */ /* 0x040fe20000000004 */
[C---:B------:R-:W-:Y:S01]  /*8100*/  FFMA R5, R71.reuse, R2, R5 ;  /* 0x0000000247057223 */ /* 0x040fe20000000005 */
[C---:B------:R-:W-:Y:S01]  /*8110*/  FMUL R12, R70.reuse, R12 ;  /* 0x0000000c460c7220 */ /* 0x040fe20000400000 */
[C---:B------:R-:W-:Y:S01]  /*8120*/  FMUL R13, R70.reuse, R13 ;  /* 0x0000000d460d7220 */ /* 0x040fe20000400000 */
[C---:B------:R-:W-:Y:S01]  /*8130*/  FMUL R0, R70.reuse, R16 ;  /* 0x0000001046007220 */ /* 0x040fe20000400000 */
[C---:B------:R-:W-:Y:S01]  /*8140*/  FMUL R2, R70.reuse, R17 ;  /* 0x0000001146027220 */ /* 0x040fe20000400000 */
[C---:B------:R-:W-:Y:S01]  /*8150*/  FMUL R17, R70.reuse, R24 ;  /* 0x0000001846117220 */ /* 0x040fe20000400000 */
[--C-:B------:R-:W-:Y:S02]  /*8160*/  HADD2.F32 R125, -RZ, R126.reuse.H0_H0 ;  /* 0x2000007eff7d7230 */ /* 0x100fe40000004100 */
[C---:B------:R-:W-:Y:S01]  /*8170*/  FMUL R6, R70.reuse, R6 ;  /* 0x0000000646067220 */ /* 0x040fe20000400000 */
[----:B------:R-:W-:Y:S02]  /*8180*/  HADD2.F32 R126, -RZ, R126.H1_H1 ;  /* 0x3000007eff7e7230 */ /* 0x000fe40000004100 */
[C---:B------:R-:W-:Y:S01]  /*8190*/  FMUL R7, R70.reuse, R7 ;  /* 0x0000000746077220 */ /* 0x040fe20000400000 */
[C---:B------:R-:W-:Y:S01]  /*81a0*/  FMUL R10, R70.reuse, R10 ;  /* 0x0000000a460a7220 */ /* 0x040fe20000400000 */
[C---:B------:R-:W-:Y:S01]  /*81b0*/  FFMA R6, R71.reuse, R3, R6 ;  /* 0x0000000347067223 */ /* 0x040fe20000000006 */
[C---:B------:R-:W-:Y:S01]  /*81c0*/  FMUL R11, R70.reuse, R11 ;  /* 0x0000000b460b7220 */ /* 0x040fe20000400000 */
[C---:B------:R-:W-:Y:S01]  /*81d0*/  FFMA R7, R71.reuse, R72, R7 ;  /* 0x0000004847077223 */ /* 0x040fe20000000007 */
[C---:B------:R-:W-:Y:S01]  /*81e0*/  FFMA R8, R71.reuse, R73, R8 ;  /* 0x0000004947087223 */ /* 0x040fe20000000008 */
[C---:B------:R-:W-:Y:S01]  /*81f0*/  FFMA R9, R71.reuse, R74, R9 ;  /* 0x0000004a47097223 */ /* 0x040fe20000000009 */
[C---:B------:R-:W-:Y:S01]  /*8200*/  FFMA R10, R71.reuse, R75, R10 ;  /* 0x0000004b470a7223 */ /* 0x040fe2000000000a */
[C---:B------:R-:W-:Y:S01]  /*8210*/  FFMA R11, R71.reuse, R76, R11 ;  /* 0x0000004c470b7223 */ /* 0x040fe2000000000b */
[C---:B------:R-:W-:Y:S01]  /*8220*/  FFMA R12, R71.reuse, R77, R12 ;  /* 0x0000004d470c7223 */ /* 0x040fe2000000000c */
[----:B------:R-:W-:Y:S01]  /*8230*/  FFMA R13, R71, R78, R13 ;  /* 0x0000004e470d7223 */ /* 0x000fe2000000000d */
[----:B------:R-:W-:Y:S01]  /*8240*/  F2FP.SATFINITE.E4M3.F32.PACK_AB_MERGE_C R76, R7, R6, RZ ;  /* 0x00000006074c723e */ /* 0x000fe200048070ff */
[--C-:B------:R-:W-:Y:S02]  /*8250*/  HADD2.F32 R74, -RZ, R129.reuse.H0_H0 ;  /* 0x20000081ff4a7230 */ /* 0x100fe40000004100 */
[C---:B------:R-:W-:Y:S01]  /*8260*/  FMUL R7, R70.reuse, R20 ;  /* 0x0000001446077220 */ /* 0x040fe20000400000 */
[----:B------:R-:W-:Y:S01]  /*8270*/  HADD2.F32 R75, -RZ, R129.H1_H1 ;  /* 0x30000081ff4b7230 */ /* 0x000fe20000004100 */
[----:B------:R-:W-:Y:S01]  /*8280*/  F2FP.SATFINITE.E4M3.F32.PACK_AB_MERGE_C R129, R11, R10, RZ ;  /* 0x0000000a0b81723e */ /* 0x000fe200048070ff */
        /* <DEDUP_REMOVED lines=12> */
[----:B------:R-:W-:Y:S01]  /*8350*/  FFMA R3, R71, R83, R3 ;  /* 0x0000005347037223 */ /* 0x000fe20000000003 */
[C---:B------:R-:W-:Y:S01]  /*8360*/  FMUL R25, R70.reuse, R32 ;  /* 0x0000002046197220 */ /* 0x040fe20000400000 */
[----:B------:R-:W-:Y:S01]  /*8370*/  F2FP.SATFINITE.E4M3.F32.PACK_AB_MERGE_C R14, R15, R14, RZ ;  /* 0x0000000e0f0e723e */ /* 0x000fe200048070ff */
[C---:B------:R-:W-:Y:S01]  /*8380*/  FMUL R6, R70.reuse, R19 ;  /* 0x0000001346067220 */ /* 0x040fe20000400000 */
[C---:B------:R-:W-:Y:S01]  /*8390*/  FMUL R11, R70.reuse, R22 ;  /* 0x00000016460b7220 */ /* 0x040fe20000400000 */
[C---:B------:R-:W-:Y:S01]  /*83a0*/  FMUL R22, R70.reuse, R29 ;  /* 0x0000001d46167220 */ /* 0x040fe20000400000 */
[C---:B------:R-:W-:Y:S01]  /*83b0*/  FMUL R29, R70.reuse, R36 ;  /* 0x00000024461d7220 */ /* 0x040fe20000400000 */
[C---:B------:R-:W-:Y:S01]  /*83c0*/  FFMA R6, R71.reuse, R84, R6 ;  /* 0x0000005447067223 */ /* 0x040fe20000000006 */
[C---:B------:R-:W-:Y:S01]  /*83d0*/  FFMA R7, R71.reuse, R85, R7 ;  /* 0x0000005547077223 */ /* 0x040fe20000000007 */
[C---:B------:R-:W-:Y:S01]  /*83e0*/  FFMA R10, R71.reuse, R86, R10 ;  /* 0x00000056470a7223 */ /* 0x040fe2000000000a */
[C---:B------:R-:W-:Y:S01]  /*83f0*/  FFMA R11, R71.reuse, R87, R11 ;  /* 0x00000057470b7223 */ /* 0x040fe2000000000b */
[----:B------:R-:W-:Y:S01]  /*8400*/  FMUL R16, R70, R23 ;  /* 0x0000001746107220 */ /* 0x000fe20000400000 */
[----:B------:R-:W-:Y:S01]  /*8410*/  F2FP.SATFINITE.E4M3.F32.PACK_AB_MERGE_C R3, R6, R3, RZ ;  /* 0x000000030603723e */ /* 0x000fe200048070ff */
        /* <DEDUP_REMOVED lines=10> */
[----:B------:R-:W-:Y:S01]  /*84c0*/  FMUL R30, R70, R37 ;  /* 0x00000025461e7220 */ /* 0x000fe20000400000 */
[----:B------:R-:W-:Y:S01]  /*84d0*/  F2FP.SATFINITE.E4M3.F32.PACK_AB_MERGE_C R16, R10, R7, R16 ;  /* 0x000000070a10723e */ /* 0x000fe20004807010 */
        /* <DEDUP_REMOVED lines=23> */
[----:B------:R-:W-:Y:S01]  /*8650*/  FFMA R31, R71, R103, R31 ;  /* 0x00000067471f7223 */ /* 0x000fe2000000001f */
[----:B------:R-:W-:Y:S01]  /*8660*/  FMUL R45, R70, R52 ;  /* 0x00000034462d7220 */ /* 0x000fe20000400000 */
[----:B------:R-:W-:Y:S01]  /*8670*/  F2FP.SATFINITE.E4M3.F32.PACK_AB_MERGE_C R19, R28, R27, RZ ;  /* 0x0000001b1c13723e */ /* 0x000fe200048070ff */
[C---:B------:R-:W-:Y:S01]  /*8680*/  FMUL R52, R70.reuse, R59 ;  /* 0x0000003b46347220 */ /* 0x040fe20000400000 */
[C---:B------:R-:W-:Y:S01]  /*8690*/  FMUL R59, R70.reuse, R66 ;  /* 0x00000042463b7220 */ /* 0x040fe20000400000 */
[----:B------:R-:W-:Y:S01]  /*86a0*/  F2FP.SATFINITE.E4M3.F32.PACK_AB_MERGE_C R66, R13, R12, R14 ;  /* 0x0000000c0d42723e */ /* 0x000fe2000480700e */
[----:B------:R-:W-:Y:S01]  /*86b0*/  FMUL R32, R70, R39 ;  /* 0x0000002746207220 */ /* 0x000fe20000400000 */
[--C-:B------:R-:W-:Y:S01]  /*86c0*/  HADD2.F32 R107, -RZ, R108.reuse.H0_H0 ;  /* 0x2000006cff6b7230 */ /* 0x100fe20000004100 */
[----:B------:R-:W-:Y:S01]  /*86d0*/  F2FP.SATFINITE.E4M3.F32.PACK_AB_MERGE_C R19, R26, R25, R19 ;  /* 0x000000191a13723e */ /* 0x000fe20004807013 */
[----:B------:R-:W-:Y:S02]  /*86e0*/  HADD2.F32 R108, -RZ, R108.H1_H1 ;  /* 0x3000006cff6c7230 */ /* 0x000fe40000004100 */
[C---:B------:R-:W-:Y:S01]  /*86f0*/  FFMA R32, R71.reuse, R104, R32 ;  /* 0x0000006847207223 */ /* 0x040fe20000000020 */
[C---:B------:R-:W-:Y:S01]  /*8700*/  FFMA R33, R71.reuse, R105, R33 ;  /* 0x0000006947217223 */ /* 0x040fe20000000021 */
[C---:B------:R-:W-:Y:S01]  /*8710*/  FFMA R34, R71.reuse, R106, R34 ;  /* 0x0000006a47227223 */ /* 0x040fe20000000022 */
[C---:B------:R-:W-:Y:S01]  /*8720*/  FMUL R35, R70.reuse, R42 ;  /* 0x0000002a46237220 */ /* 0x040fe20000400000 */
[----:B------:R-:W-:Y:S01]  /*8730*/  FMUL R42, R70, R49 ;  /* 0x00000031462a7220 */ /* 0x000fe20000400000 */
[----:B------:R-:W-:Y:S01]  /*8740*/  F2FP.SATFINITE.E4M3.F32.PACK_AB_MERGE_C R32, R32, R31, RZ ;  /* 0x0000001f2020723e */ /* 0x000fe200048070ff */
[C---:B------:R-:W-:Y:S01]  /*8750*/  FMUL R49, R70.reuse, R56 ;  /* 0x0000003846317220 */ /* 0x040fe20000400000 */
[C---:B------:R-:W-:Y:S01]  /*8760*/  FMUL R36, R70.reuse, R43 ;  /* 0x0000002b46247220 */ /* 0x040fe20000400000 */
[--C-:B------:R-:W-:Y:S02]  /*8770*/  HADD2.F32 R111, -RZ, R112.reuse.H0_H0 ;  /* 0x20000070ff6f7230 */ /* 0x100fe40000004100 */
[C---:B------:R-:W-:Y:S01]  /*8780*/  FFMA R35, R71.reuse, R107, R35 ;  /* 0x0000006b47237223 */ /* 0x040fe20000000023 */
[----:B------:R-:W-:Y:S02]  /*8790*/  HADD2.F32 R112, -RZ, R112.H1_H1 ;  /* 0x30000070ff707230 */ /* 0x000fe40000004100 */
[C---:B------:R-:W-:Y:S01]  /*87a0*/  FMUL R39, R70.reuse, R46 ;  /* 0x0000002e46277220 */ /* 0x040fe20000400000 */
[C---:B------:R-:W-:Y:S01]  /*87b0*/  FFMA R36, R71.reuse, R108, R36 ;  /* 0x0000006c47247223 */ /* 0x040fe20000000024 */
[C---:B------:R-:W-:Y:S01]  /*87c0*/  FMUL R40, R70.reuse, R47 ;  /* 0x0000002f46287220 */ /* 0x040fe20000400000 */
[C---:B------:R-:W-:Y:S01]  /*87d0*/  FFMA R37, R71.reuse, R109, R37 ;  /* 0x0000006d47257223 */ /* 0x040fe20000000025 */
[C---:B------:R-:W-:Y:S01]  /*87e0*/  FFMA R38, R71.reuse, R110, R38 ;  /* 0x0000006e47267223 */ /* 0x040fe20000000026 */
        /* <DEDUP_REMOVED lines=8> */
[C---:B------:R-:W-:Y:S01]  /*8870*/  FMUL R46, R70.reuse, R53 ;  /* 0x00000035462e7220 */ /* 0x040fe20000400000 */
[--C-:B------:R-:W-:Y:S02]  /*8880*/  HADD2.F32 R119, -RZ, R120.reuse.H0_H0 ;  /* 0x20000078ff777230 */ /* 0x100fe40000004100 */
[C---:B------:R-:W-:Y:S01]  /*8890*/  FMUL R50, R70.reuse, R57 ;  /* 0x0000003946327220 */ /* 0x040fe20000400000 */
[C---:B------:R-:W-:Y:S01]  /*88a0*/  FMUL R51, R70.reuse, R58 ;  /* 0x0000003a46337220 */ /* 0x040fe20000400000 */
[C---:B------:R-:W-:Y:S01]  /*88b0*/  FMUL R53, R70.reuse, R60 ;  /* 0x0000003c46357220 */ /* 0x040fe20000400000 */
[C---:B------:R-:W-:Y:S01]  /*88c0*/  FFMA R43, R71.reuse, R115, R43 ;  /* 0x00000073472b7223 */ /* 0x040fe2000000002b */
[----:B------:R-:W-:Y:S02]  /*88d0*/  HADD2.F32 R120, -RZ, R120.H1_H1 ;  /* 0x30000078ff787230 */ /* 0x000fe40000004100 */
[C---:B------:R-:W-:Y:S01]  /*88e0*/  FMUL R47, R70.reuse, R54 ;  /* 0x00000036462f7220 */ /* 0x040fe20000400000 */
[C---:B------:R-:W-:Y:S01]  /*88f0*/  FMUL R57, R70.reuse, R64 ;  /* 0x0000004046397220 */ /* 0x040fe20000400000 */
[C---:B------:R-:W-:Y:S01]  /*8900*/  FMUL R58, R70.reuse, R65 ;  /* 0x00000041463a7220 */ /* 0x040fe20000400000 */
[C---:B------:R-:W-:Y:S01]  /*8910*/  FMUL R60, R70.reuse, R67 ;  /* 0x00000043463c7220 */ /* 0x040fe20000400000 */
[----:B------:R-:W-:Y:S01]  /*8920*/  FFMA R44, R71, R116, R44 ;  /* 0x00000074472c7223 */ /* 0x000fe2000000002c */
[----:B------:R-:W-:Y:S01]  /*8930*/  FMUL R48, R70, R55 ;  /* 0x0000003746307220 */ /* 0x000fe20000400000 */
[----:B------:R-:W-:Y:S01]  /*8940*/  F2FP.SATFINITE.E4M3.F32.PACK_AB_MERGE_C R64, R5, R4, R76 ;  /* 0x000000040540723e */ /* 0x000fe2000480704c */
[----:B------:R-:W-:Y:S01]  /*8950*/  FFMA R45, R71, R117, R45 ;  /* 0x00000075472d7223 */ /* 0x000fe2000000002d */
[----:B------:R-:W-:Y:S01]  /*8960*/  F2FP.SATFINITE.E4M3.F32.PACK_AB_MERGE_C R65, R9, R8, R129 ;  /* 0x000000080941723e */ /* 0x000fe20004807081 */
[C---:B------:R-:W-:Y:S01]  /*8970*/  FFMA R46, R71.reuse, R118, R46 ;  /* 0x00000076472e7223 */ /* 0x040fe2000000002e */
[----:B------:R-:W-:Y:S01]  /*8980*/  F2FP.SATFINITE.E4M3.F32.PACK_AB_MERGE_C R67, R2, R0, R3 ;  /* 0x000000000243723e */ /* 0x000fe20004807003 */
[--C-:B------:R-:W-:Y:S02]  /*8990*/  HADD2.F32 R123, -RZ, R124.reuse.H0_H0 ;  /* 0x2000007cff7b7230 */ /* 0x100fe40000004100 */
[C---:B------:R-:W-:Y:S01]  /*89a0*/  FFMA R47, R71.reuse, R119, R47 ;  /* 0x00000077472f7223 */ /* 0x040fe2000000002f */
[----:B------:R-:W-:Y:S02]  /*89b0*/  HADD2.F32 R124, -RZ, R124.H1_H1 ;  /* 0x3000007cff7c7230 */ /* 0x000fe40000004100 */
[C---:B------:R-:W-:Y:S01]  /*89c0*/  FFMA R48, R71.reuse, R120, R48 ;  /* 0x0000007847307223 */ /* 0x040fe20000000030 */
[----:B------:R1:W-:Y:S01]  /*89d0*/  STS.128 [R140+UR57+0x2400], R64 ;  /* 0x002400408c007988 */ /* 0x0003e20008000c39 */
[C---:B------:R-:W-:Y:S01]  /*89e0*/  FFMA R49, R71.reuse, R121, R49 ;  /* 0x0000007947317223 */ /* 0x040fe20000000031 */
[C---:B------:R-:W-:Y:S01]  /*89f0*/  FFMA R50, R71.reuse, R122, R50 ;  /* 0x0000007a47327223 */ /* 0x040fe20000000032 */
[C---:B------:R-:W-:Y:S01]  /*8a00*/  FMUL R54, R70.reuse, R61 ;  /* 0x0000003d46367220 */ /* 0x040fe20000400000 */
[--C-:B------:R-:W-:Y:S02]  /*8a10*/  HADD2.F32 R127, -RZ, R128.reuse.H0_H0 ;  /* 0x20000080ff7f7230 */ /* 0x100fe40000004100 */
[C---:B------:R-:W-:Y:S01]  /*8a20*/  FFMA R51, R71.reuse, R123, R51 ;  /* 0x0000007b47337223 */ /* 0x040fe20000000033 */
[----:B------:R-:W-:Y:S02]  /*8a30*/  HADD2.F32 R128, -RZ, R128.H1_H1 ;  /* 0x30000080ff807230 */ /* 0x000fe40000004100 */
[----:B------:R-:W-:Y:S01]  /*8a40*/  FMUL R55, R70, R62 ;  /* 0x0000003e46377220 */ /* 0x000fe20000400000 */
[----:B------:R1:W-:Y:S01]  /*8a50*/  STS.128 [R150+0x2010], R16 ;  /* 0x0020101096007388 */ /* 0x0003e20000000c00 */
[----:B------:R-:W-:Y:S01]  /*8a60*/  F2FP.SATFINITE.E4M3.F32.PACK_AB_MERGE_C R35, R36, R35, RZ ;  /* 0x000000232423723e */ /* 0x000fe200048070ff */
[C---:B------:R-:W-:Y:S01]  /*8a70*/  FFMA R52, R71.reuse, R124, R52 ;  /* 0x0000007c47347223 */ /* 0x040fe20000000034 */
[----:B------:R-:W-:Y:S01]  /*8a80*/  FMUL R56, R70, R63 ;  /* 0x0000003f46387220 */ /* 0x000fe20000400000 */
[C---:B------:R-:W-:Y:S01]  /*8a90*/  FFMA R53, R71.reuse, R125, R53 ;  /* 0x0000007d47357223 */ /* 0x040fe20000000035 */
[C---:B------:R-:W-:Y:S01]  /*8aa0*/  FFMA R54, R71.reuse, R126, R54 ;  /* 0x0000007e47367223 */ /* 0x040fe20000000036 */
[C---:B------:R-:W-:Y:S01]  /*8ab0*/  FFMA R55, R71.reuse, R127, R55 ;  /* 0x0000007f47377223 */ /* 0x040fe20000000037 */
[C---:B------:R-:W-:Y:S01]  /*8ac0*/  FFMA R56, R71.reuse, R128, R56 ;  /* 0x0000008047387223 */ /* 0x040fe20000000038 */
[----:B------:R-:W-:Y:S01]  /*8ad0*/  F2FP.SATFINITE.E4M3.F32.PACK_AB_MERGE_C R39, R40, R39, RZ ;  /* 0x000000272827723e */ /* 0x000fe200048070ff */
[C---:B------:R-:W-:Y:S01]  /*8ae0*/  FFMA R57, R71.reuse, R72, R57 ;  /* 0x0000004847397223 */ /* 0x040fe20000000039 */
[----:B------:R-:W-:Y:S01]  /*8af0*/  F2FP.SATFINITE.E4M3.F32.PACK_AB_MERGE_C R43, R44, R43, RZ ;  /* 0x0000002b2c2b723e */ /* 0x000fe200048070ff */
[C---:B------:R-:W-:Y:S01]  /*8b00*/  FFMA R58, R71.reuse, R73, R58 ;  /* 0x00000049473a7223 */ /* 0x040fe2000000003a */
[C---:B------:R-:W-:Y:S01]  /*8b10*/  FFMA R59, R71.reuse, R74, R59 ;  /* 0x0000004a473b7223 */ /* 0x040fe2000000003b */
[----:B------:R-:W-:Y:S01]  /*8b20*/  F2FP.SATFINITE.E4M3.F32.PACK_AB_MERGE_C R33, R34, R33, R35 ;  /* 0x000000212221723e */ /* 0x000fe20004807023 */
[----:B------:R-:W-:Y:S01]  /*8b30*/  FFMA R60, R71, R75, R60 ;  /* 0x0000004b473c7223 */ /* 0x000fe2000000003c */
[----:B------:R-:W-:Y:S02]  /*8b40*/  F2FP.SATFINITE.E4M3.F32.PACK_AB_MERGE_C R32, R30, R29, R32 ;  /* 0x0000001d1e20723e */ /* 0x000fe40004807020 */
[----:B------:R-:W-:Y:S02]  /*8b50*/  F2FP.SATFINITE.E4M3.F32.PACK_AB_MERGE_C R34, R38, R37, R39 ;  /* 0x000000252622723e */ /* 0x000fe40004807027 */
[----:B------:R-:W-:Y:S02]  /*8b60*/  F2FP.SATFINITE.E4M3.F32.PACK_AB_MERGE_C R35, R42, R41, R43 ;  /* 0x000000292a23723e */ /* 0x000fe4000480702b */
[----:B------:R-:W-:Y:S02]  /*8b70*/  F2FP.SATFINITE.E4M3.F32.PACK_AB_MERGE_C R51, R52, R51, RZ ;  /* 0x000000333433723e */ /* 0x000fe400048070ff */
[----:B------:R-:W-:Y:S01]  /*8b80*/  F2FP.SATFINITE.E4M3.F32.PACK_AB_MERGE_C R48, R48, R47, RZ ;  /* 0x0000002f3030723e */ /* 0x000fe200048070ff */
[----:B------:R1:W-:Y:S01]  /*8b90*/  STS.128 [R149+0x2020], R32 ;  /* 0x0020202095007388 */ /* 0x0003e20000000c00 */
[----:B------:R-:W-:Y:S02]  /*8ba0*/  F2FP.SATFINITE.E4M3.F32.PACK_AB_MERGE_C R55, R56, R55, RZ ;  /* 0x000000373837723e */ /* 0x000fe400048070ff */
[----:B------:R-:W-:Y:S02]  /*8bb0*/  F2FP.SATFINITE.E4M3.F32.PACK_AB_MERGE_C R59, R60, R59, RZ ;  /* 0x0000003b3c3b723e */ /* 0x000fe400048070ff */
[----:B------:R-:W-:Y:S02]  /*8bc0*/  F2FP.SATFINITE.E4M3.F32.PACK_AB_MERGE_C R49, R50, R49, R51 ;  /* 0x000000313231723e */ /* 0x000fe40004807033 */
[----:B------:R-:W-:Y:S02]  /*8bd0*/  F2FP.SATFINITE.E4M3.F32.PACK_AB_MERGE_C R48, R46, R45, R48 ;  /* 0x0000002d2e30723e */ /* 0x000fe40004807030 */
[----:B------:R-:W-:Y:S02]  /*8be0*/  F2FP.SATFINITE.E4M3.F32.PACK_AB_MERGE_C R50, R54, R53, R55 ;  /* 0x000000353632723e */ /* 0x000fe40004807037 */
[----:B------:R-:W-:Y:S05]  /*8bf0*/  F2FP.SATFINITE.E4M3.F32.PACK_AB_MERGE_C R51, R58, R57, R59 ;  /* 0x000000393a33723e */ /* 0x000fea000480703b */
[----:B------:R1:W-:Y:S01]  /*8c00*/  STS.128 [R148+0x2030], R48 ;  /* 0x0020303094007388 */ /* 0x0003e20000000c00 */
[----:B------:R-:W-:Y:S01]  /*8c10*/  @!PT LDS RZ, [RZ] ;  /* 0x00000000fffff984 */ /* 0x000fe20000000800 */
[----:B------:R-:W-:Y:S01]  /*8c20*/  @!PT LDS RZ, [RZ] ;  /* 0x00000000fffff984 */ /* 0x000fe20000000800 */
[----:B------:R-:W-:Y:S01]  /*8c30*/  @!PT LDS RZ, [RZ] ;  /* 0x00000000fffff984 */ /* 0x000fe20000000800 */
[----:B------:R-:W-:Y:S01]  /*8c40*/  @!PT LDS RZ, [RZ] ;  /* 0x00000000fffff984 */ /* 0x000fe20000000800 */
[----:B------:R3:W-:Y:S07]  /*8c50*/  MEMBAR.ALL.CTA ;  /* 0x0000000000007992 */ /* 0x0007ee0000008000 */
[----:B---3--:R-:W3:Y:S02]  /*8c60*/  FENCE.VIEW.ASYNC.S ;  /* 0x00000000000073c6 */ /* 0x008ee40000000000 */
[----:B---3--:R-:W-:Y:S06]  /*8c70*/  BAR.SYNC.DEFER_BLOCKING 0x1, 0x80 ;  /* 0x0042000000007b1d */ /* 0x008fec0000010000 */
[----:B------:R-:W-:Y:S05]  /*8c80*/  @P0 BRA `(.L_x_149) ;  /* 0x0000000000300947 */ /* 0x000fea0003800000 */
[----:B------:R-:W-:Y:S02]  /*8c90*/  UIADD3 UR10, UPT, UPT, UR57, 0x2400, URZ ;  /* 0x00002400390a7890 */ /* 0x000fe4000fffe0ff */
[----:B------:R-:W-:Y:S02]  /*8ca0*/  UIADD3 UR8, UP0, UPT, UR62, 0x680, URZ ;  /* 0x000006803e087890 */ /* 0x000fe4000ff1e0ff */
[----:B------:R-:W-:Y:S02]  /*8cb0*/  USHF.L.U32 UR5, UR51, 0x6, URZ ;  /* 0x0000000633057899 */ /* 0x000fe400080006ff */
[----:B------:R-:W-:Y:S01]  /*8cc0*/  MOV R151, UR10 ;  /* 0x0000000a00977c02 */ /* 0x000fe20008000f00 */
[----:B------:R-:W-:Y:S02]  /*8cd0*/  USHF.L.U32 UR6, UR50, 0x7, URZ ;  /* 0x0000000732067899 */ /* 0x000fe400080006ff */
[----:B------:R-:W-:Y:S01]  /*8ce0*/  UIADD3.X UR9, UPT, UPT, URZ, UR63, URZ, UP0, !UPT ;  /* 0x0000003fff097290 */ /* 0x000fe200087fe4ff */
[----:B------:R-:W-:Y:S01]  /*8cf0*/  R2UR UR4, R151 ;  /* 0x00000000970472ca */ /* 0x000fe200000e0000 */
[----:B------:R-:W-:Y:S11]  /*8d00*/  UMOV UR7, UR36 ;  /* 0x0000002400077c82 */ /* 0x000ff60008000000 */
[----:B------:R-:W-:Y:S01]  /*8d10*/  @!UPT UIADD3 URZ, UPT, UPT, URZ, URZ, URZ ;  /* 0x000000fffffff290 */ /* 0x000fe2000fffe0ff */
[----:B------:R3:W-:Y:S01]  /*8d20*/  UTMASTG.3D [UR4], [UR8] ;  /* 0x00000004080073b5 */ /* 0x0007e20008010000 */
[----:B------:R0:W-:Y:S01]  /*8d30*/  UTMACMDFLUSH ;  /* 0x00000000000079b7 */ /* 0x0001e20000000000 */
[----:B---3--:R-:W-:Y:S04]  /*8d40*/  DEPBAR.LE SB0, 0x0 ;  /* 0x000080000000791a */ /* 0x008fe80000000000 */
.L_x_149:
[----:B------:R-:W-:Y:S05]  /*8d50*/  BSYNC.RECONVERGENT B0 ;  /* 0x0000000000007941 */ /* 0x000fea0003800200 */
.L_x_148:
[----:B------:R-:W-:Y:S01]  /*8d60*/  BAR.SYNC.DEFER_BLOCKING 0x1, 0x80 ;  /* 0x0042000000007b1d */ /* 0x000fe20000010000 */
[----:B------:R-:W-:Y:S01]  /*8d70*/  ISETP.NE.AND P0, PT, R144, 0x2, PT ;  /* 0x000000029000780c */ /* 0x000fe20003f05270 */
[----:B------:R-:W-:Y:S01]  /*8d80*/  UISETP.NE.AND UP0, UPT, UR61, URZ, UPT ;  /* 0x000000ff3d00728c */ /* 0x000fe2000bf05270 */
[----:B------:R-:W-:Y:S01]  /*8d90*/  ISETP.NE.AND P1, PT, R68, 0x4, PT ;  /* 0x000000044400780c */ /* 0x000fe20003f25270 */
[----:B------:R-:W-:Y:S01]  /*8da0*/  UIADD3 UR51, UPT, UPT, UR42, UR48, URZ ;  /* 0x000000302a337290 */ /* 0x000fe2000fffe0ff */
[----:B------:R-:W-:Y:S01]  /*8db0*/  SEL R2, RZ, 0x1, P0 ;  /* 0x00000001ff027807 */ /* 0x000fe20000000000 */
[----:B------:R-:W-:Y:S01]  /*8dc0*/  UIADD3 UR50, UPT, UPT, UR43, UR49, URZ ;  /* 0x000000312b327290 */ /* 0x000fe2000fffe0ff */
[----:B------:R-:W-:Y:S02]  /*8dd0*/  SEL R0, RZ, 0x1, P1 ;  /* 0x00000001ff007807 */ /* 0x000fe40000800000 */
[----:B------:R-:W-:Y:S02]  /*8de0*/  LOP3.LUT R146, R146, R2, RZ, 0x3c, !PT ;  /* 0x0000000292927212 */ /* 0x000fe400078e3cff */
[----:B------:R-:W-:Y:S02]  /*8df0*/  LOP3.LUT R147, R147, R0, RZ, 0x3c, !PT ;  /* 0x0000000093937212 */ /* 0x000fe400078e3cff */
[----:B------:R-:W-:Y:S02]  /*8e00*/  SEL R144, R144, RZ, P0 ;  /* 0x000000ff90907207 */ /* 0x000fe40000000000 */
[----:B------:R-:W-:Y:S01]  /*8e10*/  SEL R68, R68, RZ, P1 ;  /* 0x000000ff44447207 */ /* 0x000fe20000800000 */
[----:B------:R-:W-:Y:S01]  /*8e20*/  UMOV UR36, UR60 ;  /* 0x0000003c00247c82 */ /* 0x000fe20008000000 */
[----:B------:R-:W-:Y:S05]  /*8e30*/  BRA.U UP0, `(.L_x_150) ;  /* 0xffffffdd00487547 */ /* 0x000fea000b83ffff */
[----:B------:R-:W-:Y:S05]  /*8e40*/  EXIT ;  /* 0x000000000000794d */ /* 0x000fea0003800000 */
.L_x_25:
[----:B-1----:R1:W2:Y:S02]  /*8e50*/  SYNCS.PHASECHK.TRANS64.TRYWAIT P0, [R0+URZ+0x320], R2 ;  /* 0x00032002000075a7 */ /* 0x0022a400080011ff */
[----:B--2---:R-:W-:Y:S05]  /*8e60*/  @!P0 NANOSLEEP.SYNCS 0x989680 ;  /* 0x009896800000895d */ /* 0x004fea0003900000 */
[----:B------:R-:W2:Y:S02]  /*8e70*/  @!P0 SYNCS.PHASECHK.TRANS64 P0, [R0+URZ+0x320], R2 ;  /* 0x00032002000085a7 */ /* 0x000ea400080010ff */
[----:B--2---:R-:W-:Y:S05]  /*8e80*/  @!P0 BRA `(.L_x_25) ;  /* 0xfffffffc00f08947 */ /* 0x004fea000383ffff */
[----:B------:R-:W-:Y:S05]  /*8e90*/  BRA `(.L_x_151) ;  /* 0xffffff9000847947 */ /* 0x000fea000383ffff */
.L_x_28:
[----:B-1----:R-:W-:-:S07]  /*8ea0*/  MOV R0, UR33 ;  /* 0x0000002100007c02 */ /* 0x002fce0008000f00 */
.L_x_152:
[----:B-1----:R1:W2:Y:S02]  /*8eb0*/  SYNCS.PHASECHK.TRANS64.TRYWAIT P0, [R0+URZ+0x148], R3 ;  /* 0x00014803000075a7 */ /* 0x0022a400080011ff */
[----:B--2---:R-:W-:Y:S05]  /*8ec0*/  @!P0 NANOSLEEP.SYNCS 0x989680 ;  /* 0x009896800000895d */ /* 0x004fea0003900000 */
[----:B------:R-:W2:Y:S02]  /*8ed0*/  @!P0 SYNCS.PHASECHK.TRANS64 P0, [R0+URZ+0x148], R3 ;  /* 0x00014803000085a7 */ /* 0x000ea400080010ff */
[----:B--2---:R-:W-:Y:S05]  /*8ee0*/  @!P0 BRA `(.L_x_152) ;  /* 0xfffffffc00f08947 */ /* 0x004fea000383ffff */
[----:B------:R-:W-:Y:S05]  /*8ef0*/  BRA `(.L_x_27) ;  /* 0xffffff9000d47947 */ /* 0x000fea000383ffff */
.L_x_35:
[----:B-1----:R-:W-:-:S07]  /*8f00*/  MOV R0, UR33 ;  /* 0x0000002100007c02 */ /* 0x002fce0008000f00 */
.L_x_153:
[----:B-1----:R1:W2:Y:S02]  /*8f10*/  SYNCS.PHASECHK.TRANS64.TRYWAIT P0, [R0+URZ+0x148], R3 ;  /* 0x00014803000075a7 */ /* 0x0022a400080011ff */
[----:B--2---:R-:W-:Y:S05]  /*8f20*/  @!P0 NANOSLEEP.SYNCS 0x989680 ;  /* 0x009896800000895d */ /* 0x004fea0003900000 */
[----:B------:R-:W2:Y:S02]  /*8f30*/  @!P0 SYNCS.PHASECHK.TRANS64 P0, [R0+URZ+0x148], R3 ;  /* 0x00014803000085a7 */ /* 0x000ea400080010ff */
[----:B--2---:R-:W-:Y:S05]  /*8f40*/  @!P0 BRA `(.L_x_153) ;  /* 0xfffffffc00f08947 */ /* 0x004fea000383ffff */
[----:B------:R-:W-:Y:S05]  /*8f50*/  BRA `(.L_x_34) ;  /* 0xffffff9400987947 */ /* 0x000fea000383ffff */
.L_x_40:
[----:B-1----:R1:W2:Y:S02]  /*8f60*/  SYNCS.PHASECHK.TRANS64.TRYWAIT P0, [R3+URZ+0x2b0], R0 ;  /* 0x0002b000030075a7 */ /* 0x0022a400080011ff */
[----:B--2---:R-:W-:Y:S05]  /*8f70*/  @!P0 NANOSLEEP.SYNCS 0x989680 ;  /* 0x009896800000895d */ /* 0x004fea0003900000 */
[----:B------:R-:W2:Y:S02]  /*8f80*/  @!P0 SYNCS.PHASECHK.TRANS64 P0, [R3+URZ+0x2b0], R0 ;  /* 0x0002b000030085a7 */ /* 0x000ea400080010ff */
[----:B--2---:R-:W-:Y:S05]  /*8f90*/  @!P0 BRA `(.L_x_40) ;  /* 0xfffffffc00f08947 */ /* 0x004fea000383ffff */
[----:B------:R-:W-:Y:S05]  /*8fa0*/  BRA `(.L_x_154) ;  /* 0xffffff9800347947 */ /* 0x000fea000383ffff */
.L_x_44:
[----:B------:R-:W-:-:S07]  /*8fb0*/  MOV R0, UR4 ;  /* 0x0000000400007c02 */ /* 0x000fce0008000f00 */
.L_x_155:
[----:B-1----:R1:W2:Y:S02]  /*8fc0*/  SYNCS.PHASECHK.TRANS64.TRYWAIT P0, [R0+URZ], R2 ;  /* 0x00000002000075a7 */ /* 0x0022a400080011ff */
[----:B--2---:R-:W-:Y:S05]  /*8fd0*/  @!P0 NANOSLEEP.SYNCS 0x989680 ;  /* 0x009896800000895d */ /* 0x004fea0003900000 */
[----:B------:R-:W2:Y:S02]  /*8fe0*/  @!P0 SYNCS.PHASECHK.TRANS64 P0, [R0+URZ], R2 ;  /* 0x00000002000085a7 */ /* 0x000ea400080010ff */
[----:B--2---:R-:W-:Y:S05]  /*8ff0*/  @!P0 BRA `(.L_x_155) ;  /* 0xfffffffc00f08947 */ /* 0x004fea000383ffff */
[----:B------:R-:W-:Y:S05]  /*9000*/  BRA `(.L_x_156) ;  /* 0xffffff9c00b87947 */ /* 0x000fea000383ffff */
.L_x_45:
[----:B------:R-:W-:-:S07]  /*9010*/  MOV R0, UR4 ;  /* 0x0000000400007c02 */ /* 0x000fce0008000f00 */
.L_x_157:
[----:B-1----:R1:W2:Y:S02]  /*9020*/  SYNCS.PHASECHK.TRANS64.TRYWAIT P0, [R0+URZ], R3 ;  /* 0x00000003000075a7 */ /* 0x0022a400080011ff */
[----:B--2---:R-:W-:Y:S05]  /*9030*/  @!P0 NANOSLEEP.SYNCS 0x989680 ;  /* 0x009896800000895d */ /* 0x004fea0003900000 */
[----:B------:R-:W2:Y:S02]  /*9040*/  @!P0 SYNCS.PHASECHK.TRANS64 P0, [R0+URZ], R3 ;  /* 0x00000003000085a7 */ /* 0x000ea400080010ff */
[----:B--2---:R-:W-:Y:S05]  /*9050*/  @!P0 BRA `(.L_x_157) ;  /* 0xfffffffc00f08947 */ /* 0x004fea000383ffff */
[----:B------:R-:W-:Y:S05]  /*9060*/  BRA `(.L_x_158) ;  /* 0xffffff9c00c47947 */ /* 0x000fea000383ffff */
.L_x_46:
[----:B------:R-:W-:-:S07]  /*9070*/  MOV R0, UR4 ;  /* 0x0000000400007c02 */ /* 0x000fce0008000f00 */
.L_x_159:
[----:B-1----:R1:W2:Y:S02]  /*9080*/  SYNCS.PHASECHK.TRANS64.TRYWAIT P0, [R0+URZ], R3 ;  /* 0x00000003000075a7 */ /* 0x0022a400080011ff */
[----:B--2---:R-:W-:Y:S05]  /*9090*/  @!P0 NANOSLEEP.SYNCS 0x989680 ;  /* 0x009896800000895d */ /* 0x004fea0003900000 */
[----:B------:R-:W2:Y:S02]  /*90a0*/  @!P0 SYNCS.PHASECHK.TRANS64 P0, [R0+URZ], R3 ;  /* 0x00000003000085a7 */ /* 0x000ea400080010ff */
[----:B--2---:R-:W-:Y:S05]  /*90b0*/  @!P0 BRA `(.L_x_159) ;  /* 0xfffffffc00f08947 */ /* 0x004fea000383ffff */
[----:B------:R-:W-:Y:S05]  /*90c0*/  BRA `(.L_x_160) ;  /* 0xffffff9c00d07947 */ /* 0x000fea000383ffff */
.L_x_47:
[----:B------:R-:W-:-:S07]  /*90d0*/  MOV R0, UR4 ;  /* 0x0000000400007c02 */ /* 0x000fce0008000f00 */
.L_x_161:
[----:B-1----:R1:W2:Y:S02]  /*90e0*/  SYNCS.PHASECHK.TRANS64.TRYWAIT P0, [R0+URZ], R3 ;  /* 0x00000003000075a7 */ /* 0x0022a400080011ff */
[----:B--2---:R-:W-:Y:S05]  /*90f0*/  @!P0 NANOSLEEP.SYNCS 0x989680 ;  /* 0x009896800000895d */ /* 0x004fea0003900000 */
[----:B------:R-:W2:Y:S02]  /*9100*/  @!P0 SYNCS.PHASECHK.TRANS64 P0, [R0+URZ], R3 ;  /* 0x00000003000085a7 */ /* 0x000ea400080010ff */
[----:B--2---:R-:W-:Y:S05]  /*9110*/  @!P0 BRA `(.L_x_161) ;  /* 0xfffffffc00f08947 */ /* 0x004fea000383ffff */
[----:B------:R-:W-:Y:S05]  /*9120*/  BRA `(.L_x_162) ;  /* 0xffffff9c00dc7947 */ /* 0x000fea000383ffff */
.L_x_48:
[----:B------:R-:W-:-:S07]  /*9130*/  MOV R0, UR4 ;  /* 0x0000000400007c02 */ /* 0x000fce0008000f00 */
.L_x_163:
[----:B-1----:R1:W2:Y:S02]  /*9140*/  SYNCS.PHASECHK.TRANS64.TRYWAIT P0, [R0+URZ], R3 ;  /* 0x00000003000075a7 */ /* 0x0022a400080011ff */
[----:B--2---:R-:W-:Y:S05]  /*9150*/  @!P0 NANOSLEEP.SYNCS 0x989680 ;  /* 0x009896800000895d */ /* 0x004fea0003900000 */
[----:B------:R-:W2:Y:S02]  /*9160*/  @!P0 SYNCS.PHASECHK.TRANS64 P0, [R0+URZ], R3 ;  /* 0x00000003000085a7 */ /* 0x000ea400080010ff */
[----:B--2---:R-:W-:Y:S05]  /*9170*/  @!P0 BRA `(.L_x_163) ;  /* 0xfffffffc00f08947 */ /* 0x004fea000383ffff */
[----:B------:R-:W-:Y:S05]  /*9180*/  BRA `(.L_x_164) ;  /* 0xffffff9c00e87947 */ /* 0x000fea000383ffff */
.L_x_49:
[----:B------:R-:W-:-:S07]  /*9190*/  MOV R0, UR4 ;  /* 0x0000000400007c02 */ /* 0x000fce0008000f00 */
.L_x_165:
[----:B-1----:R1:W2:Y:S02]  /*91a0*/  SYNCS.PHASECHK.TRANS64.TRYWAIT P0, [R0+URZ], R3 ;  /* 0x00000003000075a7 */ /* 0x0022a400080011ff */
[----:B--2---:R-:W-:Y:S05]  /*91b0*/  @!P0 NANOSLEEP.SYNCS 0x989680 ;  /* 0x009896800000895d */ /* 0x004fea0003900000 */
[----:B------:R-:W2:Y:S02]  /*91c0*/  @!P0 SYNCS.PHASECHK.TRANS64 P0, [R0+URZ], R3 ;  /* 0x00000003000085a7 */ /* 0x000ea400080010ff */
[----:B--2---:R-:W-:Y:S05]  /*91d0*/  @!P0 BRA `(.L_x_165) ;  /* 0xfffffffc00f08947 */ /* 0x004fea000383ffff */
[----:B------:R-:W-:Y:S05]  /*91e0*/  BRA `(.L_x_166) ;  /* 0xffffff9c00f47947 */ /* 0x000fea000383ffff */
.L_x_50:
[----:B------:R-:W-:-:S07]  /*91f0*/  MOV R0, UR4 ;  /* 0x0000000400007c02 */ /* 0x000fce0008000f00 */
.L_x_167:
[----:B-1----:R1:W2:Y:S02]  /*9200*/  SYNCS.PHASECHK.TRANS64.TRYWAIT P0, [R0+URZ], R3 ;  /* 0x00000003000075a7 */ /* 0x0022a400080011ff */
[----:B--2---:R-:W-:Y:S05]  /*9210*/  @!P0 NANOSLEEP.SYNCS 0x989680 ;  /* 0x009896800000895d */ /* 0x004fea0003900000 */
[----:B------:R-:W2:Y:S02]  /*9220*/  @!P0 SYNCS.PHASECHK.TRANS64 P0, [R0+URZ], R3 ;  /* 0x00000003000085a7 */ /* 0x000ea400080010ff */
[----:B--2---:R-:W-:Y:S05]  /*9230*/  @!P0 BRA `(.L_x_167) ;  /* 0xfffffffc00f08947 */ /* 0x004fea000383ffff */
[----:B------:R-:W-:Y:S05]  /*9240*/  BRA `(.L_x_168) ;  /* 0xffffffa000007947 */ /* 0x000fea000383ffff */
.L_x_51:
[----:B------:R-:W-:-:S07]  /*9250*/  MOV R0, UR4 ;  /* 0x0000000400007c02 */ /* 0x000fce0008000f00 */
.L_x_169:
[----:B-1----:R1:W2:Y:S02]  /*9260*/  SYNCS.PHASECHK.TRANS64.TRYWAIT P0, [R0+URZ], R3 ;  /* 0x00000003000075a7 */ /* 0x0022a400080011ff */
[----:B--2---:R-:W-:Y:S05]  /*9270*/  @!P0 NANOSLEEP.SYNCS 0x989680 ;  /* 0x009896800000895d */ /* 0x004fea0003900000 */
[----:B------:R-:W2:Y:S02]  /*9280*/  @!P0 SYNCS.PHASECHK.TRANS64 P0, [R0+URZ], R3 ;  /* 0x00000003000085a7 */ /* 0x000ea400080010ff */
[----:B--2---:R-:W-:Y:S05]  /*9290*/  @!P0 BRA `(.L_x_169) ;  /* 0xfffffffc00f08947 */ /* 0x004fea000383ffff */
[----:B------:R-:W-:Y:S05]  /*92a0*/  BRA `(.L_x_170) ;  /* 0xffffffa0000c7947 */ /* 0x000fea000383ffff */
.L_x_52:
[----:B------:R-:W-:-:S07]  /*92b0*/  MOV R0, UR4 ;  /* 0x0000000400007c02 */ /* 0x000fce0008000f00 */
.L_x_171:
[----:B-1----:R1:W2:Y:S02]  /*92c0*/  SYNCS.PHASECHK.TRANS64.TRYWAIT P0, [R0+URZ], R3 ;  /* 0x00000003000075a7 */ /* 0x0022a400080011ff */
[----:B--2---:R-:W-:Y:S05]  /*92d0*/  @!P0 NANOSLEEP.SYNCS 0x989680 ;  /* 0x009896800000895d */ /* 0x004fea0003900000 */
[----:B------:R-:W2:Y:S02]  /*92e0*/  @!P0 SYNCS.PHASECHK.TRANS64 P0, [R0+URZ], R3 ;  /* 0x00000003000085a7 */ /* 0x000ea400080010ff */
[----:B--2---:R-:W-:Y:S05]  /*92f0*/  @!P0 BRA `(.L_x_171) ;  /* 0xfffffffc00f08947 */ /* 0x004fea000383ffff */
[----:B------:R-:W-:Y:S05]  /*9300*/  BRA `(.L_x_172) ;  /* 0xffffffa000187947 */ /* 0x000fea000383ffff */
.L_x_53:
[----:B------:R-:W-:-:S07]  /*9310*/  MOV R0, UR4 ;  /* 0x0000000400007c02 */ /* 0x000fce0008000f00 */
.L_x_173:
[----:B-1----:R1:W2:Y:S02]  /*9320*/  SYNCS.PHASECHK.TRANS64.TRYWAIT P0, [R0+URZ], R3 ;  /* 0x00000003000075a7 */ /* 0x0022a400080011ff */
[----:B--2---:R-:W-:Y:S05]  /*9330*/  @!P0 NANOSLEEP.SYNCS 0x989680 ;  /* 0x009896800000895d */ /* 0x004fea0003900000 */
[----:B------:R-:W2:Y:S02]  /*9340*/  @!P0 SYNCS.PHASECHK.TRANS64 P0, [R0+URZ], R3 ;  /* 0x00000003000085a7 */ /* 0x000ea400080010ff */
[----:B--2---:R-:W-:Y:S05]  /*9350*/  @!P0 BRA `(.L_x_173) ;  /* 0xfffffffc00f08947 */ /* 0x004fea000383ffff */
[----:B------:R-:W-:Y:S05]  /*9360*/  BRA `(.L_x_174) ;  /* 0xffffffa000247947 */ /* 0x000fea000383ffff */
.L_x_54:
[----:B------:R-:W-:-:S07]  /*9370*/  MOV R0, UR4 ;  /* 0x0000000400007c02 */ /* 0x000fce0008000f00 */
.L_x_175:
[----:B-1----:R1:W2:Y:S02]  /*9380*/  SYNCS.PHASECHK.TRANS64.TRYWAIT P0, [R0+URZ], R3 ;  /* 0x00000003000075a7 */ /* 0x0022a400080011ff */
[----:B--2---:R-:W-:Y:S05]  /*9390*/  @!P0 NANOSLEEP.SYNCS 0x989680 ;  /* 0x009896800000895d */ /* 0x004fea0003900000 */
[----:B------:R-:W2:Y:S02]  /*93a0*/  @!P0 SYNCS.PHASECHK.TRANS64 P0, [R0+URZ], R3 ;  /* 0x00000003000085a7 */ /* 0x000ea400080010ff */
[----:B--2---:R-:W-:Y:S05]  /*93b0*/  @!P0 BRA `(.L_x_175) ;  /* 0xfffffffc00f08947 */ /* 0x004fea000383ffff */
[----:B------:R-:W-:Y:S05]  /*93c0*/  BRA `(.L_x_176) ;  /* 0xffffffa000307947 */ /* 0x000fea000383ffff */
.L_x_55:
[----:B------:R-:W-:-:S07]  /*93d0*/  MOV R0, UR4 ;  /* 0x0000000400007c02 */ /* 0x000fce0008000f00 */
.L_x_177:
[----:B-1----:R1:W2:Y:S02]  /*93e0*/  SYNCS.PHASECHK.TRANS64.TRYWAIT P0, [R0+URZ], R3 ;  /* 0x00000003000075a7 */ /* 0x0022a400080011ff */
[----:B--2---:R-:W-:Y:S05]  /*93f0*/  @!P0 NANOSLEEP.SYNCS 0x989680 ;  /* 0x009896800000895d */ /* 0x004fea0003900000 */
[----:B------:R-:W2:Y:S02]  /*9400*/  @!P0 SYNCS.PHASECHK.TRANS64 P0, [R0+URZ], R3 ;  /* 0x00000003000085a7 */ /* 0x000ea400080010ff */
[----:B--2---:R-:W-:Y:S05]  /*9410*/  @!P0 BRA `(.L_x_177) ;  /* 0xfffffffc00f08947 */ /* 0x004fea000383ffff */
[----:B------:R-:W-:Y:S05]  /*9420*/  BRA `(.L_x_178) ;  /* 0xffffffa0003c7947 */ /* 0x000fea000383ffff */
.L_x_56:
[----:B------:R-:W-:-:S07]  /*9430*/  MOV R0, UR4 ;  /* 0x0000000400007c02 */ /* 0x000fce0008000f00 */
.L_x_179:
[----:B-1----:R1:W2:Y:S02]  /*9440*/  SYNCS.PHASECHK.TRANS64.TRYWAIT P0, [R0+URZ], R3 ;  /* 0x00000003000075a7 */ /* 0x0022a400080011ff */
[----:B--2---:R-:W-:Y:S05]  /*9450*/  @!P0 NANOSLEEP.SYNCS 0x989680 ;  /* 0x009896800000895d */ /* 0x004fea0003900000 */
[----:B------:R-:W2:Y:S02]  /*9460*/  @!P0 SYNCS.PHASECHK.TRANS64 P0, [R0+URZ], R3 ;  /* 0x00000003000085a7 */ /* 0x000ea400080010ff */
[----:B--2---:R-:W-:Y:S05]  /*9470*/  @!P0 BRA `(.L_x_179) ;  /* 0xfffffffc00f08947 */ /* 0x004fea000383ffff */
[----:B------:R-:W-:Y:S05]  /*9480*/  BRA `(.L_x_180) ;  /* 0xffffffa000487947 */ /* 0x000fea000383ffff */
.L_x_57:
[----:B------:R-:W-:-:S07]  /*9490*/  MOV R0, UR4 ;  /* 0x0000000400007c02 */ /* 0x000fce0008000f00 */
.L_x_181:
[----:B-1----:R1:W2:Y:S02]  /*94a0*/  SYNCS.PHASECHK.TRANS64.TRYWAIT P0, [R0+URZ], R3 ;  /* 0x00000003000075a7 */ /* 0x0022a400080011ff */
[----:B--2---:R-:W-:Y:S05]  /*94b0*/  @!P0 NANOSLEEP.SYNCS 0x989680 ;  /* 0x009896800000895d */ /* 0x004fea0003900000 */
[----:B------:R-:W2:Y:S02]  /*94c0*/  @!P0 SYNCS.PHASECHK.TRANS64 P0, [R0+URZ], R3 ;  /* 0x00000003000085a7 */ /* 0x000ea400080010ff */
[----:B--2---:R-:W-:Y:S05]  /*94d0*/  @!P0 BRA `(.L_x_181) ;  /* 0xfffffffc00f08947 */ /* 0x004fea000383ffff */
[----:B------:R-:W-:Y:S05]  /*94e0*/  BRA `(.L_x_182) ;  /* 0xffffffa000547947 */ /* 0x000fea000383ffff */
.L_x_58:
[----:B------:R-:W-:-:S07]  /*94f0*/  MOV R0, UR4 ;  /* 0x0000000400007c02 */ /* 0x000fce0008000f00 */
.L_x_183:
[----:B-1----:R1:W2:Y:S02]  /*9500*/  SYNCS.PHASECHK.TRANS64.TRYWAIT P0, [R0+URZ], R3 ;  /* 0x00000003000075a7 */ /* 0x0022a400080011ff */
[----:B--2---:R-:W-:Y:S05]  /*9510*/  @!P0 NANOSLEEP.SYNCS 0x989680 ;  /* 0x009896800000895d */ /* 0x004fea0003900000 */
[----:B------:R-:W2:Y:S02]  /*9520*/  @!P0 SYNCS.PHASECHK.TRANS64 P0, [R0+URZ], R3 ;  /* 0x00000003000085a7 */ /* 0x000ea400080010ff */
[----:B--2---:R-:W-:Y:S05]  /*9530*/  @!P0 BRA `(.L_x_183) ;  /* 0xfffffffc00f08947 */ /* 0x004fea000383ffff */
[----:B------:R-:W-:Y:S05]  /*9540*/  BRA `(.L_x_184) ;  /* 0xffffffa000607947 */ /* 0x000fea000383ffff */
.L_x_59:
[----:B------:R-:W-:-:S07]  /*9550*/  MOV R0, UR4 ;  /* 0x0000000400007c02 */ /* 0x000fce0008000f00 */
.L_x_185:
[----:B-1----:R1:W2:Y:S02]  /*9560*/  SYNCS.PHASECHK.TRANS64.TRYWAIT P0, [R0+URZ], R3 ;  /* 0x00000003000075a7 */ /* 0x0022a400080011ff */
[----:B--2---:R-:W-:Y:S05]  /*9570*/  @!P0 NANOSLEEP.SYNCS 0x989680 ;  /* 0x009896800000895d */ /* 0x004fea0003900000 */
[----:B------:R-:W2:Y:S02]  /*9580*/  @!P0 SYNCS.PHASECHK.TRANS64 P0, [R0+URZ], R3 ;  /* 0x00000003000085a7 */ /* 0x000ea400080010ff */
[----:B--2---:R-:W-:Y:S05]  /*9590*/  @!P0 BRA `(.L_x_185) ;  /* 0xfffffffc00f08947 */ /* 0x004fea000383ffff */
[----:B------:R-:W-:Y:S05]  /*95a0*/  BRA `(.L_x_186) ;  /* 0xffffffa0006c7947 */ /* 0x000fea000383ffff */
.L_x_60:
[----:B------:R-:W-:-:S07]  /*95b0*/  MOV R0, UR4 ;  /* 0x0000000400007c02 */ /* 0x000fce0008000f00 */
.L_x_187:
[----:B-1----:R1:W2:Y:S02]  /*95c0*/  SYNCS.PHASECHK.TRANS64.TRYWAIT P0, [R0+URZ], R3 ;  /* 0x00000003000075a7 */ /* 0x0022a400080011ff */
[----:B--2---:R-:W-:Y:S05]  /*95d0*/  @!P0 NANOSLEEP.SYNCS 0x989680 ;  /* 0x009896800000895d */ /* 0x004fea0003900000 */
[----:B------:R-:W2:Y:S02]  /*95e0*/  @!P0 SYNCS.PHASECHK.TRANS64 P0, [R0+URZ], R3 ;  /* 0x00000003000085a7 */ /* 0x000ea400080010ff */
[----:B--2---:R-:W-:Y:S05]  /*95f0*/  @!P0 BRA `(.L_x_187) ;  /* 0xfffffffc00f08947 */ /* 0x004fea000383ffff */
[----:B------:R-:W-:Y:S05]  /*9600*/  BRA `(.L_x_188) ;  /* 0xffffffa000787947 */ /* 0x000fea000383ffff */
.L_x_61:
[----:B------:R-:W-:-:S07]  /*9610*/  MOV R0, UR4 ;  /* 0x0000000400007c02 */ /* 0x000fce0008000f00 */
.L_x_189:
[----:B-1----:R1:W2:Y:S02]  /*9620*/  SYNCS.PHASECHK.TRANS64.TRYWAIT P0, [R0+URZ], R3 ;  /* 0x00000003000075a7 */ /* 0x0022a400080011ff */
[----:B--2---:R-:W-:Y:S05]  /*9630*/  @!P0 NANOSLEEP.SYNCS 0x989680 ;  /* 0x009896800000895d */ /* 0x004fea0003900000 */
[----:B------:R-:W2:Y:S02]  /*9640*/  @!P0 SYNCS.PHASECHK.TRANS64 P0, [R0+URZ], R3 ;  /* 0x00000003000085a7 */ /* 0x000ea400080010ff */
[----:B--2---:R-:W-:Y:S05]  /*9650*/  @!P0 BRA `(.L_x_189) ;  /* 0xfffffffc00f08947 */ /* 0x004fea000383ffff */
[----:B------:R-:W-:Y:S05]  /*9660*/  BRA `(.L_x_190) ;  /* 0xffffffa000847947 */ /* 0x000fea000383ffff */
.L_x_62:
[----:B------:R-:W-:-:S07]  /*9670*/  MOV R0, UR4 ;  /* 0x0000000400007c02 */ /* 0x000fce0008000f00 */
.L_x_191:
[----:B-1----:R1:W2:Y:S02]  /*9680*/  SYNCS.PHASECHK.TRANS64.TRYWAIT P0, [R0+URZ], R3 ;  /* 0x00000003000075a7 */ /* 0x0022a400080011ff */
[----:B--2---:R-:W-:Y:S05]  /*9690*/  @!P0 NANOSLEEP.SYNCS 0x989680 ;  /* 0x009896800000895d */ /* 0x004fea0003900000 */
[----:B------:R-:W2:Y:S02]  /*96a0*/  @!P0 SYNCS.PHASECHK.TRANS64 P0, [R0+URZ], R3 ;  /* 0x00000003000085a7 */ /* 0x000ea400080010ff */
[----:B--2---:R-:W-:Y:S05]  /*96b0*/  @!P0 BRA `(.L_x_191) ;  /* 0xfffffffc00f08947 */ /* 0x004fea000383ffff */
[----:B------:R-:W-:Y:S05]  /*96c0*/  BRA `(.L_x_192) ;  /* 0xffffffa000907947 */ /* 0x000fea000383ffff */
.L_x_63:
[----:B------:R-:W-:-:S07]  /*96d0*/  MOV R0, UR4 ;  /* 0x0000000400007c02 */ /* 0x000fce0008000f00 */
.L_x_193:
[----:B-1----:R1:W2:Y:S02]  /*96e0*/  SYNCS.PHASECHK.TRANS64.TRYWAIT P0, [R0+URZ], R3 ;  /* 0x00000003000075a7 */ /* 0x0022a400080011ff */
[----:B--2---:R-:W-:Y:S05]  /*96f0*/  @!P0 NANOSLEEP.SYNCS 0x989680 ;  /* 0x009896800000895d */ /* 0x004fea0003900000 */
[----:B------:R-:W2:Y:S02]  /*9700*/  @!P0 SYNCS.PHASECHK.TRANS64 P0, [R0+URZ], R3 ;  /* 0x00000003000085a7 */ /* 0x000ea400080010ff */
[----:B--2---:R-:W-:Y:S05]  /*9710*/  @!P0 BRA `(.L_x_193) ;  /* 0xfffffffc00f08947 */ /* 0x004fea000383ffff */
[----:B------:R-:W-:Y:S05]  /*9720*/  BRA `(.L_x_194) ;  /* 0xffffffa0009c7947 */ /* 0x000fea000383ffff */
.L_x_64:
[----:B------:R-:W-:-:S07]  /*9730*/  MOV R0, UR4 ;  /* 0x0000000400007c02 */ /* 0x000fce0008000f00 */
.L_x_195:
[----:B-1----:R1:W2:Y:S02]  /*9740*/  SYNCS.PHASECHK.TRANS64.TRYWAIT P0, [R0+URZ], R3 ;  /* 0x00000003000075a7 */ /* 0x0022a400080011ff */
[----:B--2---:R-:W-:Y:S05]  /*9750*/  @!P0 NANOSLEEP.SYNCS 0x989680 ;  /* 0x009896800000895d */ /* 0x004fea0003900000 */
[----:B------:R-:W2:Y:S02]  /*9760*/  @!P0 SYNCS.PHASECHK.TRANS64 P0, [R0+URZ], R3 ;  /* 0x00000003000085a7 */ /* 0x000ea400080010ff */
[----:B--2---:R-:W-:Y:S05]  /*9770*/  @!P0 BRA `(.L_x_195) ;  /* 0xfffffffc00f08947 */ /* 0x004fea000383ffff */
[----:B------:R-:W-:Y:S05]  /*9780*/  BRA `(.L_x_196) ;  /* 0xffffffa000a87947 */ /* 0x000fea000383ffff */
.L_x_65:
[----:B------:R-:W-:-:S07]  /*9790*/  MOV R0, UR4 ;  /* 0x0000000400007c02 */ /* 0x000fce0008000f00 */
.L_x_197:
[----:B-1----:R1:W2:Y:S02]  /*97a0*/  SYNCS.PHASECHK.TRANS64.TRYWAIT P0, [R0+URZ], R3 ;  /* 0x00000003000075a7 */ /* 0x0022a400080011ff */
[----:B--2---:R-:W-:Y:S05]  /*97b0*/  @!P0 NANOSLEEP.SYNCS 0x989680 ;  /* 0x009896800000895d */ /* 0x004fea0003900000 */
[----:B------:R-:W2:Y:S02]  /*97c0*/  @!P0 SYNCS.PHASECHK.TRANS64 P0, [R0+URZ], R3 ;  /* 0x00000003000085a7 */ /* 0x000ea400080010ff */
[----:B--2---:R-:W-:Y:S05]  /*97d0*/  @!P0 BRA `(.L_x_197) ;  /* 0xfffffffc00f08947 */ /* 0x004fea000383ffff */
[----:B------:R-:W-:Y:S05]  /*97e0*/  BRA `(.L_x_198) ;  /* 0xffffffa000b47947 */ /* 0x000fea000383ffff */
.L_x_66:
[----:B------:R-:W-:-:S07]  /*97f0*/  MOV R0, UR4 ;  /* 0x0000000400007c02 */ /* 0x000fce0008000f00 */
.L_x_199:
[----:B-1----:R1:W2:Y:S02]  /*9800*/  SYNCS.PHASECHK.TRANS64.TRYWAIT P0, [R0+URZ], R3 ;  /* 0x00000003000075a7 */ /* 0x0022a400080011ff */
[----:B--2---:R-:W-:Y:S05]  /*9810*/  @!P0 NANOSLEEP.SYNCS 0x989680 ;  /* 0x009896800000895d */ /* 0x004fea0003900000 */
[----:B------:R-:W2:Y:S02]  /*9820*/  @!P0 SYNCS.PHASECHK.TRANS64 P0, [R0+URZ], R3 ;  /* 0x00000003000085a7 */ /* 0x000ea400080010ff */
[----:B--2---:R-:W-:Y:S05]  /*9830*/  @!P0 BRA `(.L_x_199) ;  /* 0xfffffffc00f08947 */ /* 0x004fea000383ffff */
[----:B------:R-:W-:Y:S05]  /*9840*/  BRA `(.L_x_200) ;  /* 0xffffffa000c07947 */ /* 0x000fea000383ffff */
.L_x_67:
[----:B------:R-:W-:-:S07]  /*9850*/  MOV R0, UR4 ;  /* 0x0000000400007c02 */ /* 0x000fce0008000f00 */
.L_x_201:
[----:B-1----:R1:W2:Y:S02]  /*9860*/  SYNCS.PHASECHK.TRANS64.TRYWAIT P0, [R0+URZ], R3 ;  /* 0x00000003000075a7 */ /* 0x0022a400080011ff */
[----:B--2---:R-:W-:Y:S05]  /*9870*/  @!P0 NANOSLEEP.SYNCS 0x989680 ;  /* 0x009896800000895d */ /* 0x004fea0003900000 */
[----:B------:R-:W2:Y:S02]  /*9880*/  @!P0 SYNCS.PHASECHK.TRANS64 P0, [R0+URZ], R3 ;  /* 0x00000003000085a7 */ /* 0x000ea400080010ff */
[----:B--2---:R-:W-:Y:S05]  /*9890*/  @!P0 BRA `(.L_x_201) ;  /* 0xfffffffc00f08947 */ /* 0x004fea000383ffff */
[----:B------:R-:W-:Y:S05]  /*98a0*/  BRA `(.L_x_202) ;  /* 0xffffffa000cc7947 */ /* 0x000fea000383ffff */
.L_x_68:
[----:B------:R-:W-:-:S07]  /*98b0*/  MOV R0, UR4 ;  /* 0x0000000400007c02 */ /* 0x000fce0008000f00 */
.L_x_203:
[----:B-1----:R1:W2:Y:S02]  /*98c0*/  SYNCS.PHASECHK.TRANS64.TRYWAIT P0, [R0+URZ], R3 ;  /* 0x00000003000075a7 */ /* 0x0022a400080011ff */
[----:B--2---:R-:W-:Y:S05]  /*98d0*/  @!P0 NANOSLEEP.SYNCS 0x989680 ;  /* 0x009896800000895d */ /* 0x004fea0003900000 */
[----:B------:R-:W2:Y:S02]  /*98e0*/  @!P0 SYNCS.PHASECHK.TRANS64 P0, [R0+URZ], R3 ;  /* 0x00000003000085a7 */ /* 0x000ea400080010ff */
[----:B--2---:R-:W-:Y:S05]  /*98f0*/  @!P0 BRA `(.L_x_203) ;  /* 0xfffffffc00f08947 */ /* 0x004fea000383ffff */
[----:B------:R-:W-:Y:S05]  /*9900*/  BRA `(.L_x_204) ;  /* 0xffffffa000d87947 */ /* 0x000fea000383ffff */
.L_x_69:
[----:B------:R-:W-:-:S07]  /*9910*/  MOV R0, UR4 ;  /* 0x0000000400007c02 */ /* 0x000fce0008000f00 */
.L_x_205:
[----:B-1----:R1:W2:Y:S02]  /*9920*/  SYNCS.PHASECHK.TRANS64.TRYWAIT P0, [R0+URZ], R3 ;  /* 0x00000003000075a7 */ /* 0x0022a400080011ff */
[----:B--2---:R-:W-:Y:S05]  /*9930*/  @!P0 NANOSLEEP.SYNCS 0x989680 ;  /* 0x009896800000895d */ /* 0x004fea0003900000 */
[----:B------:R-:W2:Y:S02]  /*9940*/  @!P0 SYNCS.PHASECHK.TRANS64 P0, [R0+URZ], R3 ;  /* 0x00000003000085a7 */ /* 0x000ea400080010ff */
[----:B--2---:R-:W-:Y:S05]  /*9950*/  @!P0 BRA `(.L_x_205) ;  /* 0xfffffffc00f08947 */ /* 0x004fea000383ffff */
[----:B------:R-:W-:Y:S05]  /*9960*/  BRA `(.L_x_206) ;  /* 0xffffffa000e47947 */ /* 0x000fea000383ffff */
.L_x_70:
[----:B------:R-:W-:-:S07]  /*9970*/  MOV R0, UR4 ;  /* 0x0000000400007c02 */ /* 0x000fce0008000f00 */
.L_x_207:
[----:B-1----:R1:W2:Y:S02]  /*9980*/  SYNCS.PHASECHK.TRANS64.TRYWAIT P0, [R0+URZ], R3 ;  /* 0x00000003000075a7 */ /* 0x0022a400080011ff */
[----:B--2---:R-:W-:Y:S05]  /*9990*/  @!P0 NANOSLEEP.SYNCS 0x989680 ;  /* 0x009896800000895d */ /* 0x004fea0003900000 */
[----:B------:R-:W2:Y:S02]  /*99a0*/  @!P0 SYNCS.PHASECHK.TRANS64 P0, [R0+URZ], R3 ;  /* 0x00000003000085a7 */ /* 0x000ea400080010ff */
[----:B--2---:R-:W-:Y:S05]  /*99b0*/  @!P0 BRA `(.L_x_207) ;  /* 0xfffffffc00f08947 */ /* 0x004fea000383ffff */
[----:B------:R-:W-:Y:S05]  /*99c0*/  BRA `(.L_x_208) ;  /* 0xffffffa000f07947 */ /* 0x000fea000383ffff */
.L_x_71:
[----:B------:R-:W-:-:S07]  /*99d0*/  MOV R0, UR4 ;  /* 0x0000000400007c02 */ /* 0x000fce0008000f00 */
.L_x_209:
[----:B-1----:R1:W2:Y:S02]  /*99e0*/  SYNCS.PHASECHK.TRANS64.TRYWAIT P0, [R0+URZ], R3 ;  /* 0x00000003000075a7 */ /* 0x0022a400080011ff */
[----:B--2---:R-:W-:Y:S05]  /*99f0*/  @!P0 NANOSLEEP.SYNCS 0x989680 ;  /* 0x009896800000895d */ /* 0x004fea0003900000 */
[----:B------:R-:W2:Y:S02]  /*9a00*/  @!P0 SYNCS.PHASECHK.TRANS64 P0, [R0+URZ], R3 ;  /* 0x00000003000085a7 */ /* 0x000ea400080010ff */
[----:B--2---:R-:W-:Y:S05]  /*9a10*/  @!P0 BRA `(.L_x_209) ;  /* 0xfffffffc00f08947 */ /* 0x004fea000383ffff */
[----:B------:R-:W-:Y:S05]  /*9a20*/  BRA `(.L_x_210) ;  /* 0xffffffa000fc7947 */ /* 0x000fea000383ffff */
.L_x_72:
[----:B------:R-:W-:-:S07]  /*9a30*/  MOV R0, UR4 ;  /* 0x0000000400007c02 */ /* 0x000fce0008000f00 */
.L_x_211:
[----:B-1----:R1:W2:Y:S02]  /*9a40*/  SYNCS.PHASECHK.TRANS64.TRYWAIT P0, [R0+URZ], R3 ;  /* 0x00000003000075a7 */ /* 0x0022a400080011ff */
[----:B--2---:R-:W-:Y:S05]  /*9a50*/  @!P0 NANOSLEEP.SYNCS 0x989680 ;  /* 0x009896800000895d */ /* 0x004fea0003900000 */
[----:B------:R-:W2:Y:S02]  /*9a60*/  @!P0 SYNCS.PHASECHK.TRANS64 P0, [R0+URZ], R3 ;  /* 0x00000003000085a7 */ /* 0x000ea400080010ff */
[----:B--2---:R-:W-:Y:S05]  /*9a70*/  @!P0 BRA `(.L_x_211) ;  /* 0xfffffffc00f08947 */ /* 0x004fea000383ffff */
[----:B------:R-:W-:Y:S05]  /*9a80*/  BRA `(.L_x_212) ;  /* 0xffffffa400087947 */ /* 0x000fea000383ffff */
.L_x_73:
[----:B------:R-:W-:-:S07]  /*9a90*/  MOV R0, UR4 ;  /* 0x0000000400007c02 */ /* 0x000fce0008000f00 */
.L_x_213:
[----:B-1----:R1:W2:Y:S02]  /*9aa0*/  SYNCS.PHASECHK.TRANS64.TRYWAIT P0, [R0+URZ], R3 ;  /* 0x00000003000075a7 */ /* 0x0022a400080011ff */
[----:B--2---:R-:W-:Y:S05]  /*9ab0*/  @!P0 NANOSLEEP.SYNCS 0x989680 ;  /* 0x009896800000895d */ /* 0x004fea0003900000 */
[----:B------:R-:W2:Y:S02]  /*9ac0*/  @!P0 SYNCS.PHASECHK.TRANS64 P0, [R0+URZ], R3 ;  /* 0x00000003000085a7 */ /* 0x000ea400080010ff */
[----:B--2---:R-:W-:Y:S05]  /*9ad0*/  @!P0 BRA `(.L_x_213) ;  /* 0xfffffffc00f08947 */ /* 0x004fea000383ffff */
[----:B------:R-:W-:Y:S05]  /*9ae0*/  BRA `(.L_x_214) ;  /* 0xffffffa400147947 */ /* 0x000fea000383ffff */
.L_x_74:
[----:B------:R-:W-:-:S07]  /*9af0*/  MOV R0, UR4 ;  /* 0x0000000400007c02 */ /* 0x000fce0008000f00 */
.L_x_215:
[----:B-1----:R1:W2:Y:S02]  /*9b00*/  SYNCS.PHASECHK.TRANS64.TRYWAIT P0, [R0+URZ], R3 ;  /* 0x00000003000075a7 */ /* 0x0022a400080011ff */
[----:B--2---:R-:W-:Y:S05]  /*9b10*/  @!P0 NANOSLEEP.SYNCS 0x989680 ;  /* 0x009896800000895d */ /* 0x004fea0003900000 */
[----:B------:R-:W2:Y:S02]  /*9b20*/  @!P0 SYNCS.PHASECHK.TRANS64 P0, [R0+URZ], R3 ;  /* 0x00000003000085a7 */ /* 0x000ea400080010ff */
[----:B--2---:R-:W-:Y:S05]  /*9b30*/  @!P0 BRA `(.L_x_215) ;  /* 0xfffffffc00f08947 */ /* 0x004fea000383ffff */
[----:B------:R-:W-:Y:S05]  /*9b40*/  BRA `(.L_x_216) ;  /* 0xffffffa400207947 */ /* 0x000fea000383ffff */
.L_x_75:
[----:B------:R-:W-:-:S07]  /*9b50*/  MOV R0, UR4 ;  /* 0x0000000400007c02 */ /* 0x000fce0008000f00 */
.L_x_217:
[----:B-1----:R1:W2:Y:S02]  /*9b60*/  SYNCS.PHASECHK.TRANS64.TRYWAIT P0, [R0+URZ], R3 ;  /* 0x00000003000075a7 */ /* 0x0022a400080011ff */
[----:B--2---:R-:W-:Y:S05]  /*9b70*/  @!P0 NANOSLEEP.SYNCS 0x989680 ;  /* 0x009896800000895d */ /* 0x004fea0003900000 */
[----:B------:R-:W2:Y:S02]  /*9b80*/  @!P0 SYNCS.PHASECHK.TRANS64 P0, [R0+URZ], R3 ;  /* 0x00000003000085a7 */ /* 0x000ea400080010ff */
[----:B--2---:R-:W-:Y:S05]  /*9b90*/  @!P0 BRA `(.L_x_217) ;  /* 0xfffffffc00f08947 */ /* 0x004fea000383ffff */
[----:B------:R-:W-:Y:S05]  /*9ba0*/  BRA `(.L_x_218) ;  /* 0xffffffa4002c7947 */ /* 0x000fea000383ffff */
.L_x_76:
[----:B------:R-:W-:-:S07]  /*9bb0*/  MOV R0, UR4 ;  /* 0x0000000400007c02 */ /* 0x000fce0008000f00 */
.L_x_219:
[----:B-1----:R1:W2:Y:S02]  /*9bc0*/  SYNCS.PHASECHK.TRANS64.TRYWAIT P0, [R0+URZ], R3 ;  /* 0x00000003000075a7 */ /* 0x0022a400080011ff */
[----:B--2---:R-:W-:Y:S05]  /*9bd0*/  @!P0 NANOSLEEP.SYNCS 0x989680 ;  /* 0x009896800000895d */ /* 0x004fea0003900000 */
[----:B------:R-:W2:Y:S02]  /*9be0*/  @!P0 SYNCS.PHASECHK.TRANS64 P0, [R0+URZ], R3 ;  /* 0x00000003000085a7 */ /* 0x000ea400080010ff */
[----:B--2---:R-:W-:Y:S05]  /*9bf0*/  @!P0 BRA `(.L_x_219) ;  /* 0xfffffffc00f08947 */ /* 0x004fea000383ffff */
[----:B------:R-:W-:Y:S05]  /*9c00*/  BRA `(.L_x_220) ;  /* 0xffffffa400387947 */ /* 0x000fea000383ffff */
.L_x_77:
[----:B------:R-:W-:-:S07]  /*9c10*/  MOV R0, UR4 ;  /* 0x0000000400007c02 */ /* 0x000fce0008000f00 */
.L_x_221:
[----:B-1----:R1:W2:Y:S02]  /*9c20*/  SYNCS.PHASECHK.TRANS64.TRYWAIT P0, [R0+URZ], R3 ;  /* 0x00000003000075a7 */ /* 0x0022a400080011ff */
[----:B--2---:R-:W-:Y:S05]  /*9c30*/  @!P0 NANOSLEEP.SYNCS 0x989680 ;  /* 0x009896800000895d */ /* 0x004fea0003900000 */
[----:B------:R-:W2:Y:S02]  /*9c40*/  @!P0 SYNCS.PHASECHK.TRANS64 P0, [R0+URZ], R3 ;  /* 0x00000003000085a7 */ /* 0x000ea400080010ff */
[----:B--2---:R-:W-:Y:S05]  /*9c50*/  @!P0 BRA `(.L_x_221) ;  /* 0xfffffffc00f08947 */ /* 0x004fea000383ffff */
[----:B------:R-:W-:Y:S05]  /*9c60*/  BRA `(.L_x_222) ;  /* 0xffffffa400447947 */ /* 0x000fea000383ffff */
.L_x_78:
[----:B------:R-:W-:-:S07]  /*9c70*/  MOV R0, UR4 ;  /* 0x0000000400007c02 */ /* 0x000fce0008000f00 */
.L_x_223:
[----:B-1----:R1:W2:Y:S02]  /*9c80*/  SYNCS.PHASECHK.TRANS64.TRYWAIT P0, [R0+URZ], R3 ;  /* 0x00000003000075a7 */ /* 0x0022a400080011ff */
[----:B--2---:R-:W-:Y:S05]  /*9c90*/  @!P0 NANOSLEEP.SYNCS 0x989680 ;  /* 0x009896800000895d */ /* 0x004fea0003900000 */
[----:B------:R-:W2:Y:S02]  /*9ca0*/  @!P0 SYNCS.PHASECHK.TRANS64 P0, [R0+URZ], R3 ;  /* 0x00000003000085a7 */ /* 0x000ea400080010ff */
[----:B--2---:R-:W-:Y:S05]  /*9cb0*/  @!P0 BRA `(.L_x_223) ;  /* 0xfffffffc00f08947 */ /* 0x004fea000383ffff */
[----:B------:R-:W-:Y:S05]  /*9cc0*/  BRA `(.L_x_224) ;  /* 0xffffffa400507947 */ /* 0x000fea000383ffff */
.L_x_79:
[----:B------:R-:W-:-:S07]  /*9cd0*/  MOV R0, UR4 ;  /* 0x0000000400007c02 */ /* 0x000fce0008000f00 */
.L_x_225:
[----:B-1----:R1:W2:Y:S02]  /*9ce0*/  SYNCS.PHASECHK.TRANS64.TRYWAIT P0, [R0+URZ], R3 ;  /* 0x00000003000075a7 */ /* 0x0022a400080011ff */
[----:B--2---:R-:W-:Y:S05]  /*9cf0*/  @!P0 NANOSLEEP.SYNCS 0x989680 ;  /* 0x009896800000895d */ /* 0x004fea0003900000 */
[----:B------:R-:W2:Y:S02]  /*9d00*/  @!P0 SYNCS.PHASECHK.TRANS64 P0, [R0+URZ], R3 ;  /* 0x00000003000085a7 */ /* 0x000ea400080010ff */
[----:B--2---:R-:W-:Y:S05]  /*9d10*/  @!P0 BRA `(.L_x_225) ;  /* 0xfffffffc00f08947 */ /* 0x004fea000383ffff */
[----:B------:R-:W-:Y:S05]  /*9d20*/  BRA `(.L_x_226) ;  /* 0xffffffa4005c7947 */ /* 0x000fea000383ffff */
.L_x_80:
[----:B------:R-:W-:-:S07]  /*9d30*/  MOV R0, UR4 ;  /* 0x0000000400007c02 */ /* 0x000fce0008000f00 */
.L_x_227:
[----:B-1----:R1:W2:Y:S02]  /*9d40*/  SYNCS.PHASECHK.TRANS64.TRYWAIT P0, [R0+URZ], R3 ;  /* 0x00000003000075a7 */ /* 0x0022a400080011ff */
[----:B--2---:R-:W-:Y:S05]  /*9d50*/  @!P0 NANOSLEEP.SYNCS 0x989680 ;  /* 0x009896800000895d */ /* 0x004fea0003900000 */
[----:B------:R-:W2:Y:S02]  /*9d60*/  @!P0 SYNCS.PHASECHK.TRANS64 P0, [R0+URZ], R3 ;  /* 0x00000003000085a7 */ /* 0x000ea400080010ff */
[----:B--2---:R-:W-:Y:S05]  /*9d70*/  @!P0 BRA `(.L_x_227) ;  /* 0xfffffffc00f08947 */ /* 0x004fea000383ffff */
[----:B------:R-:W-:Y:S05]  /*9d80*/  BRA `(.L_x_228) ;  /* 0xffffffa400687947 */ /* 0x000fea000383ffff */
.L_x_81:
[----:B------:R-:W-:-:S07]  /*9d90*/  MOV R0, UR4 ;  /* 0x0000000400007c02 */ /* 0x000fce0008000f00 */
.L_x_229:
[----:B-1----:R1:W2:Y:S02]  /*9da0*/  SYNCS.PHASECHK.TRANS64.TRYWAIT P0, [R0+URZ], R3 ;  /* 0x00000003000075a7 */ /* 0x0022a400080011ff */
[----:B--2---:R-:W-:Y:S05]  /*9db0*/  @!P0 NANOSLEEP.SYNCS 0x989680 ;  /* 0x009896800000895d */ /* 0x004fea0003900000 */
[----:B------:R-:W2:Y:S02]  /*9dc0*/  @!P0 SYNCS.PHASECHK.TRANS64 P0, [R0+URZ], R3 ;  /* 0x00000003000085a7 */ /* 0x000ea400080010ff */
[----:B--2---:R-:W-:Y:S05]  /*9dd0*/  @!P0 BRA `(.L_x_229) ;  /* 0xfffffffc00f08947 */ /* 0x004fea000383ffff */
[----:B------:R-:W-:Y:S05]  /*9de0*/  BRA `(.L_x_230) ;  /* 0xffffffa400747947 */ /* 0x000fea000383ffff */
.L_x_82:
[----:B------:R-:W-:-:S07]  /*9df0*/  MOV R0, UR4 ;  /* 0x0000000400007c02 */ /* 0x000fce0008000f00 */
.L_x_231:
[----:B-1----:R1:W2:Y:S02]  /*9e00*/  SYNCS.PHASECHK.TRANS64.TRYWAIT P0, [R0+URZ], R3 ;  /* 0x00000003000075a7 */ /* 0x0022a400080011ff */
[----:B--2---:R-:W-:Y:S05]  /*9e10*/  @!P0 NANOSLEEP.SYNCS 0x989680 ;  /* 0x009896800000895d */ /* 0x004fea0003900000 */
[----:B------:R-:W2:Y:S02]  /*9e20*/  @!P0 SYNCS.PHASECHK.TRANS64 P0, [R0+URZ], R3 ;  /* 0x00000003000085a7 */ /* 0x000ea400080010ff */
[----:B--2---:R-:W-:Y:S05]  /*9e30*/  @!P0 BRA `(.L_x_231) ;  /* 0xfffffffc00f08947 */ /* 0x004fea000383ffff */
[----:B------:R-:W-:Y:S05]  /*9e40*/  BRA `(.L_x_232) ;  /* 0xffffffa400807947 */ /* 0x000fea000383ffff */
.L_x_83:
[----:B------:R-:W-:-:S07]  /*9e50*/  MOV R0, UR4 ;  /* 0x0000000400007c02 */ /* 0x000fce0008000f00 */
.L_x_233:
[----:B-1----:R1:W2:Y:S02]  /*9e60*/  SYNCS.PHASECHK.TRANS64.TRYWAIT P0, [R0+URZ], R3 ;  /* 0x00000003000075a7 */ /* 0x0022a400080011ff */
[----:B--2---:R-:W-:Y:S05]  /*9e70*/  @!P0 NANOSLEEP.SYNCS 0x989680 ;  /* 0x009896800000895d */ /* 0x004fea0003900000 */
[----:B------:R-:W2:Y:S02]  /*9e80*/  @!P0 SYNCS.PHASECHK.TRANS64 P0, [R0+URZ], R3 ;  /* 0x00000003000085a7 */ /* 0x000ea400080010ff */
[----:B--2---:R-:W-:Y:S05]  /*9e90*/  @!P0 BRA `(.L_x_233) ;  /* 0xfffffffc00f08947 */ /* 0x004fea000383ffff */
[----:B------:R-:W-:Y:S05]  /*9ea0*/  BRA `(.L_x_234) ;  /* 0xffffffa4008c7947 */ /* 0x000fea000383ffff */
.L_x_86:
[----:B-1----:R1:W2:Y:S02]  /*9eb0*/  SYNCS.PHASECHK.TRANS64.TRYWAIT P0, [R2+URZ+0x310], R4 ;  /* 0x00031004020075a7 */ /* 0x0022a400080011ff */
[----:B--2---:R-:W-:Y:S05]  /*9ec0*/  @!P0 NANOSLEEP.SYNCS 0x989680 ;  /* 0x009896800000895d */ /* 0x004fea0003900000 */
[----:B------:R-:W2:Y:S02]  /*9ed0*/  @!P0 SYNCS.PHASECHK.TRANS64 P0, [R2+URZ+0x310], R4 ;  /* 0x00031004020085a7 */ /* 0x000ea400080010ff */
[----:B--2---:R-:W-:Y:S05]  /*9ee0*/  @!P0 BRA `(.L_x_86) ;  /* 0xfffffffc00f08947 */ /* 0x004fea000383ffff */
[----:B------:R-:W-:Y:S05]  /*9ef0*/  BRA `(.L_x_235) ;  /* 0xffffffa400e87947 */ /* 0x000fea000383ffff */
.L_x_87:
[----:B------:R-:W-:-:S07]  /*9f00*/  MOV R2, UR5 ;  /* 0x0000000500027c02 */ /* 0x000fce0008000f00 */
.L_x_236:
[----:B-1----:R1:W2:Y:S02]  /*9f10*/  SYNCS.PHASECHK.TRANS64.TRYWAIT P0, [R2+URZ+0x2c0], R5 ;  /* 0x0002c005020075a7 */ /* 0x0022a400080011ff */
[----:B--2---:R-:W-:Y:S05]  /*9f20*/  @!P0 NANOSLEEP.SYNCS 0x989680 ;  /* 0x009896800000895d */ /* 0x004fea0003900000 */
[----:B------:R-:W2:Y:S02]  /*9f30*/  @!P0 SYNCS.PHASECHK.TRANS64 P0, [R2+URZ+0x2c0], R5 ;  /* 0x0002c005020085a7 */ /* 0x000ea400080010ff */
[----:B--2---:R-:W-:Y:S05]  /*9f40*/  @!P0 BRA `(.L_x_236) ;  /* 0xfffffffc00f08947 */ /* 0x004fea000383ffff */
[----:B------:R-:W-:Y:S05]  /*9f50*/  BRA `(.L_x_237) ;  /* 0xffffffa400f87947 */ /* 0x000fea000383ffff */
.L_x_88:
[----:B-1----:R1:W2:Y:S02]  /*9f60*/  SYNCS.PHASECHK.TRANS64.TRYWAIT P1, [R2+URZ+0x2b0], R4 ;  /* 0x0002b004020075a7 */ /* 0x0022a400080211ff */
[----:B--2---:R-:W-:Y:S05]  /*9f70*/  @!P1 NANOSLEEP.SYNCS 0x989680 ;  /* 0x009896800000995d */ /* 0x004fea0003900000 */
[----:B------:R-:W2:Y:S02]  /*9f80*/  @!P1 SYNCS.PHASECHK.TRANS64 P1, [R2+URZ+0x2b0], R4 ;  /* 0x0002b004020095a7 */ /* 0x000ea400080210ff */
[----:B--2---:R-:W-:Y:S05]  /*9f90*/  @!P1 BRA `(.L_x_88) ;  /* 0xfffffffc00f09947 */ /* 0x004fea000383ffff */
[----:B------:R-:W-:Y:S05]  /*9fa0*/  BRA `(.L_x_238) ;  /* 0xffffffa800287947 */ /* 0x000fea000383ffff */
.L_x_91:
[----:B------:R-:W-:-:S07]  /*9fb0*/  MOV R0, UR5 ;  /* 0x0000000500007c02 */ /* 0x000fce0008000f00 */
.L_x_239:
[----:B-1----:R1:W2:Y:S02]  /*9fc0*/  SYNCS.PHASECHK.TRANS64.TRYWAIT P0, [R0+URZ+0x2c0], R2 ;  /* 0x0002c002000075a7 */ /* 0x0022a400080011ff */
[----:B--2---:R-:W-:Y:S05]  /*9fd0*/  @!P0 NANOSLEEP.SYNCS 0x989680 ;  /* 0x009896800000895d */ /* 0x004fea0003900000 */
[----:B------:R-:W2:Y:S02]  /*9fe0*/  @!P0 SYNCS.PHASECHK.TRANS64 P0, [R0+URZ+0x2c0], R2 ;  /* 0x0002c002000085a7 */ /* 0x000ea400080010ff */
[----:B--2---:R-:W-:Y:S05]  /*9ff0*/  @!P0 BRA `(.L_x_239) ;  /* 0xfffffffc00f08947 */ /* 0x004fea000383ffff */
[----:B------:R-:W-:Y:S05]  /*a000*/  BRA `(.L_x_90) ;  /* 0xffffffa8007c7947 */ /* 0x000fea000383ffff */
.L_x_100:
[----:B-1----:R-:W-:-:S04]  /*a010*/  MOV R5, UR4 ;  /* 0x0000000400057c02 */ /* 0x002fc80008000f00 */
[----:B------:R1:W2:Y:S03]  /*a020*/  SYNCS.PHASECHK.TRANS64.TRYWAIT P0, [R5+URZ+0x8], R6 ;  /* 0x00000806050075a7 */ /* 0x0002a600080011ff */
[----:B--2---:R-:W-:Y:S05]  /*a030*/  @!P0 NANOSLEEP.SYNCS 0x989680 ;  /* 0x009896800000895d */ /* 0x004fea0003900000 */
[----:B------:R-:W2:Y:S02]  /*a040*/  @!P0 SYNCS.PHASECHK.TRANS64 P0, [R5+URZ+0x8], R6 ;  /* 0x00000806050085a7 */ /* 0x000ea400080010ff */
[----:B--2---:R-:W-:Y:S05]  /*a050*/  @!P0 BRA `(.L_x_100) ;  /* 0xfffffffc00ec8947 */ /* 0x004fea000383ffff */
[----:B------:R-:W-:Y:S05]  /*a060*/  BRA `(.L_x_99) ;  /* 0xffffffac00307947 */ /* 0x000fea000383ffff */
.L_x_102:
[----:B------:R-:W-:Y:S01]  /*a070*/  BSSY B0, `(.L_x_240) ;  /* 0x0000006000007945 */ /* 0x000fe20003800000 */
[----:B------:R-:W-:-:S07]  /*a080*/  MOV R15, 0xffffffff ;  /* 0xffffffff000f7802 */ /* 0x000fce0000000f00 */
[----:B-1---5:R-:W-:Y:S05]  /*a090*/  WARPSYNC.COLLECTIVE R15, `(.L_x_241) ;  /* 0x000000000f0c7348 */ /* 0x022fea0003c00000 */
[----:B------:R-:W-:Y:S02]  /*a0a0*/  ELECT P6, UR79, PT ;  /* 0x00000000004f782f */ /* 0x000fe400038c0000 */
[----:B------:R-:W-:Y:S01]  /*a0b0*/  MOV R14, UR79 ;  /* 0x0000004f000e7c02 */ /* 0x000fe20008000f00 */
[----:B-1---5:R-:W-:Y:S10]  /*a0c0*/  ENDCOLLECTIVE ;  /* 0x000000000000791b */ /* 0x022ff40003800000 */
.L_x_241:
[----:B------:R-:W-:Y:S05]  /*a0d0*/  BSYNC B0 ;  /* 0x0000000000007941 */ /* 0x000fea0003800000 */
.L_x_240:
[----:B------:R-:W-:Y:S01]  /*a0e0*/  PLOP3.LUT P0, PT, P6, PT, PT, 0x80, 0x8 ;  /* 0x000000000008781c */ /* 0x000fe2000370f070 */
[----:B------:R-:W-:-:S12]  /*a0f0*/  BRA `(.L_x_242) ;  /* 0xffffffac005c7947 */ /* 0x000fd8000383ffff */
.L_x_104:
[----:B-1----:R-:W-:-:S04]  /*a100*/  MOV R0, UR4 ;  /* 0x0000000400007c02 */ /* 0x002fc80008000f00 */
[----:B------:R1:W2:Y:S03]  /*a110*/  SYNCS.PHASECHK.TRANS64.TRYWAIT P0, [R0+URZ+0x8], R4 ;  /* 0x00000804000075a7 */ /* 0x0002a600080011ff */
[----:B--2---:R-:W-:Y:S05]  /*a120*/  @!P0 NANOSLEEP.SYNCS 0x989680 ;  /* 0x009896800000895d */ /* 0x004fea0003900000 */
[----:B------:R-:W2:Y:S02]  /*a130*/  @!P0 SYNCS.PHASECHK.TRANS64 P0, [R0+URZ+0x8], R4 ;  /* 0x00000804000085a7 */ /* 0x000ea400080010ff */
[----:B--2---:R-:W-:Y:S05]  /*a140*/  @!P0 BRA `(.L_x_104) ;  /* 0xfffffffc00ec8947 */ /* 0x004fea000383ffff */
[----:B------:R-:W-:Y:S05]  /*a150*/  BRA `(.L_x_103) ;  /* 0xffffffac00607947 */ /* 0x000fea000383ffff */
.L_x_105:
[----:B-1----:R1:W2:Y:S02]  /*a160*/  SYNCS.PHASECHK.TRANS64.TRYWAIT P0, [R0+URZ+0x2b0], R4 ;  /* 0x0002b004000075a7 */ /* 0x0022a400080011ff */
[----:B--2---:R-:W-:Y:S05]  /*a170*/  @!P0 NANOSLEEP.SYNCS 0x989680 ;  /* 0x009896800000895d */ /* 0x004fea0003900000 */
[----:B------:R-:W2:Y:S02]  /*a180*/  @!P0 SYNCS.PHASECHK.TRANS64 P0, [R0+URZ+0x2b0], R4 ;  /* 0x0002b004000085a7 */ /* 0x000ea400080010ff */
[----:B--2---:R-:W-:Y:S05]  /*a190*/  @!P0 BRA `(.L_x_105) ;  /* 0xfffffffc00f08947 */ /* 0x004fea000383ffff */
[----:B------:R-:W-:Y:S05]  /*a1a0*/  BRA `(.L_x_243) ;  /* 0xffffffb000347947 */ /* 0x000fea000383ffff */
.L_x_107:
[----:B------:R-:W-:-:S07]  /*a1b0*/  MOV R0, UR9 ;  /* 0x0000000900007c02 */ /* 0x000fce0008000f00 */
.L_x_244:
[----:B-1----:R1:W2:Y:S02]  /*a1c0*/  SYNCS.PHASECHK.TRANS64.TRYWAIT P0, [R0+URZ+0x2f0], R4 ;  /* 0x0002f004000075a7 */ /* 0x0022a400080011ff */
[----:B--2---:R-:W-:Y:S05]  /*a1d0*/  @!P0 NANOSLEEP.SYNCS 0x989680 ;  /* 0x009896800000895d */ /* 0x004fea0003900000 */
[----:B------:R-:W2:Y:S02]  /*a1e0*/  @!P0 SYNCS.PHASECHK.TRANS64 P0, [R0+URZ+0x2f0], R4 ;  /* 0x0002f004000085a7 */ /* 0x000ea400080010ff */
[----:B--2---:R-:W-:Y:S05]  /*a1f0*/  @!P0 BRA `(.L_x_244) ;  /* 0xfffffffc00f08947 */ /* 0x004fea000383ffff */
[----:B------:R-:W-:Y:S05]  /*a200*/  BRA `(.L_x_245) ;  /* 0xffffffb0007c7947 */ /* 0x000fea000383ffff */
.L_x_110:
[----:B------:R-:W-:Y:S07]  /*a210*/  MOV R0, UR7 ;  /* 0x0000000700007c02 */ /* 0x000fee0008000f00 */
.L_x_246:
[----:B-1----:R1:W2:Y:S02]  /*a220*/  SYNCS.PHASECHK.TRANS64.TRYWAIT P0, [R0+URZ], R4 ;  /* 0x00000004000075a7 */ /* 0x0022a400080011ff */
[----:B--2---:R-:W-:Y:S05]  /*a230*/  @!P0 NANOSLEEP.SYNCS 0x989680 ;  /* 0x009896800000895d */ /* 0x004fea0003900000 */
[----:B------:R-:W2:Y:S02]  /*a240*/  @!P0 SYNCS.PHASECHK.TRANS64 P0, [R0+URZ], R4 ;  /* 0x00000004000085a7 */ /* 0x000ea400080010ff */
[----:B--2---:R-:W-:Y:S05]  /*a250*/  @!P0 BRA `(.L_x_246) ;  /* 0xfffffffc00f08947 */ /* 0x004fea000383ffff */
[----:B------:R-:W-:Y:S05]  /*a260*/  BRA `(.L_x_109) ;  /* 0xffffffb000947947 */ /* 0x000fea000383ffff */
.L_x_114:
[----:B-1----:R-:W-:-:S07]  /*a270*/  MOV R0, UR7 ;  /* 0x0000000700007c02 */ /* 0x002fce0008000f00 */
.L_x_247:
[----:B-1----:R1:W2:Y:S02]  /*a280*/  SYNCS.PHASECHK.TRANS64.TRYWAIT P0, [R0+URZ], R2 ;  /* 0x00000002000075a7 */ /* 0x0022a400080011ff */
[----:B--2---:R-:W-:Y:S05]  /*a290*/  @!P0 NANOSLEEP.SYNCS 0x989680 ;  /* 0x009896800000895d */ /* 0x004fea0003900000 */
[----:B------:R-:W2:Y:S02]  /*a2a0*/  @!P0 SYNCS.PHASECHK.TRANS64 P0, [R0+URZ], R2 ;  /* 0x00000002000085a7 */ /* 0x000ea400080010ff */
[----:B--2---:R-:W-:Y:S05]  /*a2b0*/  @!P0 BRA `(.L_x_247) ;  /* 0xfffffffc00f08947 */ /* 0x004fea000383ffff */
[----:B------:R-:W-:Y:S05]  /*a2c0*/  BRA `(.L_x_248) ;  /* 0xffffffb4004c7947 */ /* 0x000fea000383ffff */
.L_x_115:
[----:B------:R-:W-:-:S07]  /*a2d0*/  MOV R0, UR7 ;  /* 0x0000000700007c02 */ /* 0x000fce0008000f00 */
.L_x_249:
[----:B-1----:R1:W2:Y:S02]  /*a2e0*/  SYNCS.PHASECHK.TRANS64.TRYWAIT P0, [R0+URZ], R3 ;  /* 0x00000003000075a7 */ /* 0x0022a400080011ff */
[----:B--2---:R-:W-:Y:S05]  /*a2f0*/  @!P0 NANOSLEEP.SYNCS 0x989680 ;  /* 0x009896800000895d */ /* 0x004fea0003900000 */
[----:B------:R-:W2:Y:S02]  /*a300*/  @!P0 SYNCS.PHASECHK.TRANS64 P0, [R0+URZ], R3 ;  /* 0x00000003000085a7 */ /* 0x000ea400080010ff */
[----:B--2---:R-:W-:Y:S05]  /*a310*/  @!P0 BRA `(.L_x_249) ;  /* 0xfffffffc00f08947 */ /* 0x004fea000383ffff */
[----:B------:R-:W-:Y:S05]  /*a320*/  BRA `(.L_x_250) ;  /* 0xffffffb400587947 */ /* 0x000fea000383ffff */
.L_x_116:
[----:B------:R-:W-:-:S07]  /*a330*/  MOV R0, UR7 ;  /* 0x0000000700007c02 */ /* 0x000fce0008000f00 */
.L_x_251:
[----:B-1----:R1:W2:Y:S02]  /*a340*/  SYNCS.PHASECHK.TRANS64.TRYWAIT P0, [R0+URZ], R3 ;  /* 0x00000003000075a7 */ /* 0x0022a400080011ff */
[----:B--2---:R-:W-:Y:S05]  /*a350*/  @!P0 NANOSLEEP.SYNCS 0x989680 ;  /* 0x009896800000895d */ /* 0x004fea0003900000 */
[----:B------:R-:W2:Y:S02]  /*a360*/  @!P0 SYNCS.PHASECHK.TRANS64 P0, [R0+URZ], R3 ;  /* 0x00000003000085a7 */ /* 0x000ea400080010ff */
[----:B--2---:R-:W-:Y:S05]  /*a370*/  @!P0 BRA `(.L_x_251) ;  /* 0xfffffffc00f08947 */ /* 0x004fea000383ffff */
[----:B------:R-:W-:Y:S05]  /*a380*/  BRA `(.L_x_252) ;  /* 0xffffffb400647947 */ /* 0x000fea000383ffff */
.L_x_119:
[----:B------:R-:W-:-:S07]  /*a390*/  MOV R0, UR6 ;  /* 0x0000000600007c02 */ /* 0x000fce0008000f00 */
.L_x_253:
[----:B-1----:R1:W2:Y:S02]  /*a3a0*/  SYNCS.PHASECHK.TRANS64.TRYWAIT P1, [R0+URZ+0x330], R2 ;  /* 0x00033002000075a7 */ /* 0x0022a400080211ff */
[----:B--2---:R-:W-:Y:S05]  /*a3b0*/  @!P1 NANOSLEEP.SYNCS 0x989680 ;  /* 0x009896800000995d */ /* 0x004fea0003900000 */
[----:B------:R-:W2:Y:S02]  /*a3c0*/  @!P1 SYNCS.PHASECHK.TRANS64 P1, [R0+URZ+0x330], R2 ;  /* 0x00033002000095a7 */ /* 0x000ea400080210ff */
[----:B--2---:R-:W-:Y:S05]  /*a3d0*/  @!P1 BRA `(.L_x_253) ;  /* 0xfffffffc00f09947 */ /* 0x004fea000383ffff */
[----:B------:R-:W-:Y:S05]  /*a3e0*/  BRA `(.L_x_254) ;  /* 0xffffffb400b07947 */ /* 0x000fea000383ffff */
.L_x_124:
[----:B---3--:R3:W1:Y:S02]  /*a3f0*/  SYNCS.PHASECHK.TRANS64.TRYWAIT P0, [R7+URZ+0x2b0], R0 ;  /* 0x0002b000070075a7 */ /* 0x00866400080011ff */
[----:B-1----:R-:W-:Y:S05]  /*a400*/  @!P0 NANOSLEEP.SYNCS 0x989680 ;  /* 0x009896800000895d */ /* 0x002fea0003900000 */
[----:B------:R-:W1:Y:S02]  /*a410*/  @!P0 SYNCS.PHASECHK.TRANS64 P0, [R7+URZ+0x2b0], R0 ;  /* 0x0002b000070085a7 */ /* 0x000e6400080010ff */
[----:B-1----:R-:W-:Y:S05]  /*a420*/  @!P0 BRA `(.L_x_124) ;  /* 0xfffffffc00f08947 */ /* 0x002fea000383ffff */
[----:B------:R-:W-:Y:S05]  /*a430*/  BRA `(.L_x_255) ;  /* 0xffffffb800c87947 */ /* 0x000fea000383ffff */
.L_x_127:
[----:B-1----:R-:W-:Y:S07]  /*a440*/  MOV R0, UR19 ;  /* 0x0000001300007c02 */ /* 0x002fee0008000f00 */
.L_x_256:
[----:B-1----:R1:W2:Y:S02]  /*a450*/  SYNCS.PHASECHK.TRANS64.TRYWAIT P2, [R0+URZ+0x2a8], R7 ;  /* 0x0002a807000075a7 */ /* 0x0022a400080411ff */
[----:B--2---:R-:W-:Y:S05]  /*a460*/  @!P2 NANOSLEEP.SYNCS 0x989680 ;  /* 0x009896800000a95d */ /* 0x004fea0003900000 */
[----:B------:R-:W2:Y:S02]  /*a470*/  @!P2 SYNCS.PHASECHK.TRANS64 P2, [R0+URZ+0x2a8], R7 ;  /* 0x0002a8070000a5a7 */ /* 0x000ea400080410ff */
[----:B--2---:R-:W-:Y:S05]  /*a480*/  @!P2 BRA `(.L_x_256) ;  /* 0xfffffffc00f0a947 */ /* 0x004fea000383ffff */
[----:B------:R-:W-:Y:S05]  /*a490*/  BRA `(.L_x_126) ;  /* 0xffffffc000107947 */ /* 0x000fea000383ffff */
.L_x_130:
[----:B-1----:R-:W-:Y:S07]  /*a4a0*/  MOV R0, UR19 ;  /* 0x0000001300007c02 */ /* 0x002fee0008000f00 */
.L_x_257:
[----:B-1----:R1:W2:Y:S02]  /*a4b0*/  SYNCS.PHASECHK.TRANS64.TRYWAIT P0, [R0+URZ+0x298], R6 ;  /* 0x00029806000075a7 */ /* 0x0022a400080011ff */
[----:B--2---:R-:W-:Y:S05]  /*a4c0*/  @!P0 NANOSLEEP.SYNCS 0x989680 ;  /* 0x009896800000895d */ /* 0x004fea0003900000 */
[----:B------:R-:W2:Y:S02]  /*a4d0*/  @!P0 SYNCS.PHASECHK.TRANS64 P0, [R0+URZ+0x298], R6 ;  /* 0x00029806000085a7 */ /* 0x000ea400080010ff */
[----:B--2---:R-:W-:Y:S05]  /*a4e0*/  @!P0 BRA `(.L_x_257) ;  /* 0xfffffffc00f08947 */ /* 0x004fea000383ffff */
[----:B------:R-:W-:Y:S05]  /*a4f0*/  BRA `(.L_x_258) ;  /* 0xffffffc0005c7947 */ /* 0x000fea000383ffff */
.L_x_133:
[----:B--2---:R2:W4:Y:S02]  /*a500*/  SYNCS.PHASECHK.TRANS64.TRYWAIT P0, [R3+URZ+0x2b0], R0 ;  /* 0x0002b000030075a7 */ /* 0x00452400080011ff */
[----:B----4-:R-:W-:Y:S05]  /*a510*/  @!P0 NANOSLEEP.SYNCS 0x989680 ;  /* 0x009896800000895d */ /* 0x010fea0003900000 */
[----:B------:R-:W4:Y:S02]  /*a520*/  @!P0 SYNCS.PHASECHK.TRANS64 P0, [R3+URZ+0x2b0], R0 ;  /* 0x0002b000030085a7 */ /* 0x000f2400080010ff */
[----:B----4-:R-:W-:Y:S05]  /*a530*/  @!P0 BRA `(.L_x_133) ;  /* 0xfffffffc00f08947 */ /* 0x010fea000383ffff */
[----:B------:R-:W-:Y:S05]  /*a540*/  BRA `(.L_x_259) ;  /* 0xffffffc400987947 */ /* 0x000fea000383ffff */
.L_x_144:
[----:B-1----:R-:W-:Y:S04]  /*a550*/  MOV R0, UR57 ;  /* 0x0000003900007c02 */ /* 0x002fe80008000f00 */
[----:B------:R1:W2:Y:S03]  /*a560*/  SYNCS.PHASECHK.TRANS64.TRYWAIT P1, [R0+URZ+0x290], R3 ;  /* 0x00029003000075a7 */ /* 0x0002a600080211ff */
[----:B--2---:R-:W-:Y:S05]  /*a570*/  @!P1 NANOSLEEP.SYNCS 0x989680 ;  /* 0x009896800000995d */ /* 0x004fea0003900000 */
[----:B------:R-:W2:Y:S02]  /*a580*/  @!P1 SYNCS.PHASECHK.TRANS64 P1, [R0+URZ+0x290], R3 ;  /* 0x00029003000095a7 */ /* 0x000ea400080210ff */
[----:B--2---:R-:W-:Y:S05]  /*a590*/  @!P1 BRA `(.L_x_144) ;  /* 0xfffffffc00ec9947 */ /* 0x004fea000383ffff */
[----:B------:R-:W-:Y:S05]  /*a5a0*/  BRA `(.L_x_143) ;  /* 0xffffffd000c47947 */ /* 0x000fea000383ffff */
.L_x_146:
[----:B------:R1:W1:Y:S02]  /*a5b0*/  SYNCS.PHASECHK.TRANS64.TRYWAIT P1, [R143+URZ+0x2d0], R4 ;  /* 0x0002d0048f0075a7 */ /* 0x00026400080211ff */
[----:B-1----:R-:W-:Y:S05]  /*a5c0*/  @!P1 NANOSLEEP.SYNCS 0x989680 ;  /* 0x009896800000995d */ /* 0x002fea0003900000 */
[----:B------:R-:W1:Y:S02]  /*a5d0*/  @!P1 SYNCS.PHASECHK.TRANS64 P1, [R143+URZ+0x2d0], R4 ;  /* 0x0002d0048f0095a7 */ /* 0x000e6400080210ff */
[----:B-1----:R-:W-:Y:S05]  /*a5e0*/  @!P1 BRA `(.L_x_146) ;  /* 0xfffffffc00f09947 */ /* 0x002fea000383ffff */
[----:B------:R-:W-:Y:S05]  /*a5f0*/  BRA `(.L_x_145) ;  /* 0xffffffd400087947 */ /* 0x000fea000383ffff */
        .weak           $__internal_0_$__cuda_sm10x_tcgen05_guardrail_trap_col_being_dealloced_not_returned_by_alloc
        .type           $__internal_0_$__cuda_sm10x_tcgen05_guardrail_trap_col_being_dealloced_not_returned_by_alloc,@function
        .size           $__internal_0_$__cuda_sm10x_tcgen05_guardrail_trap_col_being_dealloced_not_returned_by_alloc,($__internal_1_$__cuda_sm10x_tcgen05_guardrail_trap_phase_invalid_during_alloc - $__internal_0_$__cuda_sm10x_tcgen05_guardrail_trap_col_being_dealloced_not_returned_by_alloc)
$__internal_0_$__cuda_sm10x_tcgen05_guardrail_trap_col_being_dealloced_not_returned_by_alloc:
[----:B------:R-:W-:Y:S05]  /*a600*/  BPT.TRAP 0x1 ;  /* 0x000000040000795c */ /* 0x000fea0000300000 */
[----:B------:R-:W-:-:S04]  /*a610*/  HFMA2 R3, -RZ, RZ, 0, 0 ;  /* 0x00000000ff037431 */ /* 0x000fc800000001ff */
[----:B------:R-:W-:Y:S05]  /*a620*/  RET.REL.NODEC R2 `(_ZN7cutlass13device_kernelINS_4gemm6kernel13GemmUniversalIN4cute5tupleIJiiiiEEENS1_10collective13CollectiveMmaINS1_35MainloopSm100TmaUmmaWarpSpecializedILi41ELi2ELi4ENS5_IJNS4_1CILi4EEESB_NSA_ILi1EEEEEEEENS5_IJNSA_ILi256EEENSA_ILi64EEENSA_ILi32EEEEEENS_12float_e4m3_tENS5_IJlSC_lEEESJ_SK_NS4_8TiledMMAINS4_8MMA_AtomIJNS4_10MMA_TraitsINS4_25SM100_MMA_F8F6F4_2x1SM_SSEJSJ_SJ_fSF_SG_NS4_17integral_constantINS4_4UMMA5MajorELSR_0EEESS_NSP_INSQ_7ScaleInELST_0EEESU_EEEEEENS4_6LayoutINS5_IJSC_SC_SC_EEENS5_IJNSA_ILi0EEESZ_SZ_EEEEENS5_IJNS4_10UnderscoreES12_S12_EEEEENS4_28SM100_TMA_2SM_LOAD_MULTICASTENS4_14ComposedLayoutINS4_7SwizzleILi1ELi4ELi3EEENS4_18smem_ptr_flag_bitsILi8EEENSX_INS5_IJNSA_ILi8EEESH_EEENS5_IJSH_SC_EEEEEEEvNS4_8identityES15_S1F_vS1G_EENS_8epilogue10collective18CollectiveEpilogueINS1I_23Sm100TmaWarpSpecializedILi1ELi1ELi64ELb0ELb0EEEJNS5_IJNSA_ILi128EEESG_SH_EEENS5_IJNSX_IS1N_SC_EENSX_ISG_SC_EEEEESJ_SK_SJ_SK_NS1I_6fusion15FusionCallbacksIS1M_NS1S_17LinearCombinationISJ_fSJ_fLNS_15FloatRoundStyleE2EEES1O_S1R_JEEENS4_5SM1004TMEM4LOAD26SM100_TMEM_LOAD_32dp32b64xENS4_13SM90_TMA_LOADENS16_INS17_ILi2ELi4ELi3EEES1A_NSX_INS5_IJS1B_SG_EEENS5_IJSG_SC_EEEEEEENS4_39AutoVectorizingCopyWithAssumedAlignmentILi128EEENS4_14SM90_TMA_STOREES27_S29_S29_EEEvvEEEEvNT_6ParamsE) ;  /* 0xffffff5802747950 */ /* 0x000fea0003c3ffff */
        .weak           $__internal_1_$__cuda_sm10x_tcgen05_guardrail_trap_phase_invalid_during_alloc
        .type           $__internal_1_$__cuda_sm10x_tcgen05_guardrail_trap_phase_invalid_during_alloc,@function
        .size           $__internal_1_$__cuda_sm10x_tcgen05_guardrail_trap_phase_invalid_during_alloc,($__internal_2_$__cuda_sm10x_tcgen05_guardrail_trap_unallocated_columns_being_dealloced - $__internal_1_$__cuda_sm10x_tcgen05_guardrail_trap_phase_invalid_during_alloc)
$__internal_1_$__cuda_sm10x_tcgen05_guardrail_trap_phase_invalid_during_alloc:
[----:B------:R-:W-:Y:S05]  /*a630*/  BPT.TRAP 0x1 ;  /* 0x000000040000795c */ /* 0x000fea0000300000 */
[----:B------:R-:W-:-:S04]  /*a640*/  MOV R5, 0x0 ;  /* 0x0000000000057802 */ /* 0x000fc80000000f00 */
[----:B------:R-:W-:Y:S05]  /*a650*/  RET.REL.NODEC R4 `(_ZN7cutlass13device_kernelINS_4gemm6kernel13GemmUniversalIN4cute5tupleIJiiiiEEENS1_10collective13CollectiveMmaINS1_35MainloopSm100TmaUmmaWarpSpecializedILi41ELi2ELi4ENS5_IJNS4_1CILi4EEESB_NSA_ILi1EEEEEEEENS5_IJNSA_ILi256EEENSA_ILi64EEENSA_ILi32EEEEEENS_12float_e4m3_tENS5_IJlSC_lEEESJ_SK_NS4_8TiledMMAINS4_8MMA_AtomIJNS4_10MMA_TraitsINS4_25SM100_MMA_F8F6F4_2x1SM_SSEJSJ_SJ_fSF_SG_NS4_17integral_constantINS4_4UMMA5MajorELSR_0EEESS_NSP_INSQ_7ScaleInELST_0EEESU_EEEEEENS4_6LayoutINS5_IJSC_SC_SC_EEENS5_IJNSA_ILi0EEESZ_SZ_EEEEENS5_IJNS4_10UnderscoreES12_S12_EEEEENS4_28SM100_TMA_2SM_LOAD_MULTICASTENS4_14ComposedLayoutINS4_7SwizzleILi1ELi4ELi3EEENS4_18smem_ptr_flag_bitsILi8EEENSX_INS5_IJNSA_ILi8EEESH_EEENS5_IJSH_SC_EEEEEEEvNS4_8identityES15_S1F_vS1G_EENS_8epilogue10collective18CollectiveEpilogueINS1I_23Sm100TmaWarpSpecializedILi1ELi1ELi64ELb0ELb0EEEJNS5_IJNSA_ILi128EEESG_SH_EEENS5_IJNSX_IS1N_SC_EENSX_ISG_SC_EEEEESJ_SK_SJ_SK_NS1I_6fusion15FusionCallbacksIS1M_NS1S_17LinearCombinationISJ_fSJ_fLNS_15FloatRoundStyleE2EEES1O_S1R_JEEENS4_5SM1004TMEM4LOAD26SM100_TMEM_LOAD_32dp32b64xENS4_13SM90_TMA_LOADENS16_INS17_ILi2ELi4ELi3EEES1A_NSX_INS5_IJS1B_SG_EEENS5_IJSG_SC_EEEEEEENS4_39AutoVectorizingCopyWithAssumedAlignmentILi128EEENS4_14SM90_TMA_STOREES27_S29_S29_EEEvvEEEEvNT_6ParamsE) ;  /* 0xffffff5804687950 */ /* 0x000fea0003c3ffff */
        .weak           $__internal_2_$__cuda_sm10x_tcgen05_guardrail_trap_unallocated_columns_being_dealloced
        .type           $__internal_2_$__cuda_sm10x_tcgen05_guardrail_trap_unallocated_columns_being_dealloced,@function
        .size           $__internal_2_$__cuda_sm10x_tcgen05_guardrail_trap_unallocated_columns_being_dealloced,(.L_x_261 - $__internal_2_$__cuda_sm10x_tcgen05_guardrail_trap_unallocated_columns_being_dealloced)
$__internal_2_$__cuda_sm10x_tcgen05_guardrail_trap_unallocated_columns_being_dealloced:
[----:B------:R-:W-:Y:S05]  /*a660*/  BPT.TRAP 0x1 ;  /* 0x000000040000795c */ /* 0x000fea0000300000 */
[----:B------:R-:W-:-:S04]  /*a670*/  HFMA2 R3, -RZ, RZ, 0, 0 ;  /* 0x00000000ff037431 */ /* 0x000fc800000001ff */
[----:B------:R-:W-:Y:S05]  /*a680*/  RET.REL.NODEC R2 `(_ZN7cutlass13device_kernelINS_4gemm6kernel13GemmUniversalIN4cute5tupleIJiiiiEEENS1_10collective13CollectiveMmaINS1_35MainloopSm100TmaUmmaWarpSpecializedILi41ELi2ELi4ENS5_IJNS4_1CILi4EEESB_NSA_ILi1EEEEEEEENS5_IJNSA_ILi256EEENSA_ILi64EEENSA_ILi32EEEEEENS_12float_e4m3_tENS5_IJlSC_lEEESJ_SK_NS4_8TiledMMAINS4_8MMA_AtomIJNS4_10MMA_TraitsINS4_25SM100_MMA_F8F6F4_2x1SM_SSEJSJ_SJ_fSF_SG_NS4_17integral_constantINS4_4UMMA5MajorELSR_0EEESS_NSP_INSQ_7ScaleInELST_0EEESU_EEEEEENS4_6LayoutINS5_IJSC_SC_SC_EEENS5_IJNSA_ILi0EEESZ_SZ_EEEEENS5_IJNS4_10UnderscoreES12_S12_EEEEENS4_28SM100_TMA_2SM_LOAD_MULTICASTENS4_14ComposedLayoutINS4_7SwizzleILi1ELi4ELi3EEENS4_18smem_ptr_flag_bitsILi8EEENSX_INS5_IJNSA_ILi8EEESH_EEENS5_IJSH_SC_EEEEEEEvNS4_8identityES15_S1F_vS1G_EENS_8epilogue10collective18CollectiveEpilogueINS1I_23Sm100TmaWarpSpecializedILi1ELi1ELi64ELb0ELb0EEEJNS5_IJNSA_ILi128EEESG_SH_EEENS5_IJNSX_IS1N_SC_EENSX_ISG_SC_EEEEESJ_SK_SJ_SK_NS1I_6fusion15FusionCallbacksIS1M_NS1S_17LinearCombinationISJ_fSJ_fLNS_15FloatRoundStyleE2EEES1O_S1R_JEEENS4_5SM1004TMEM4LOAD26SM100_TMEM_LOAD_32dp32b64xENS4_13SM90_TMA_LOADENS16_INS17_ILi2ELi4ELi3EEES1A_NSX_INS5_IJS1B_SG_EEENS5_IJSG_SC_EEEEEEENS4_39AutoVectorizingCopyWithAssumedAlignmentILi128EEENS4_14SM90_TMA_STOREES27_S29_S29_EEEvvEEEEvNT_6ParamsE) ;  /* 0xffffff58025c7950 */ /* 0x000fea0003c3ffff */
.L_x_260:
[----:B------:R-:W-:-:S00]  /*a690*/  BRA `(.L_x_260) ;  /* 0xfffffffc00fc7947 */ /* 0x000fc0000383ffff */
[----:B------:R-:W-:-:S00]  /*a6a0*/  NOP ;  /* 0x0000000000007918 */ /* 0x000fc00000000000 */
        /* <DEDUP_REMOVED lines=13> */
.L_x_261:


//--------------------- .nv.global.init           --------------------------
	.section	.nv.global.init,"aw",@progbits
.nv.global.init:
	.type		$str$27,@object
	.size		$str$27,($str$28 - $str$27)
$str$27:
        /*0000*/ 	.byte	0x28, 0x61, 0x64, 0x64, 0x72, 0x65, 0x73, 0x73, 0x20, 0x26, 0x20, 0x6d, 0x61, 0x73, 0x6b, 0x29
        /*0010*/ 	.byte	0x20, 0x3d, 0x3d, 0x20, 0x30, 0x00
	.type		$str$28,@object
	.size		$str$28,($str$26 - $str$28)
$str$28:
        /*0016*/ 	.byte	0x2f, 0x74, 0x6d, 0x70, 0x2f, 0x63, 0x75, 0x74, 0x6c, 0x61, 0x73, 0x73, 0x5f, 0x73, 0x77, 0x65
        /*0026*/ 	.byte	0x65, 0x70, 0x5f, 0x73, 0x72, 0x63, 0x2f, 0x69, 0x6e, 0x63, 0x6c, 0x75, 0x64, 0x65, 0x2f, 0x63
        /*0036*/ 	.byte	0x75, 0x74, 0x65, 0x2f, 0x70, 0x6f, 0x69, 0x6e, 0x74, 0x65, 0x72, 0x5f, 0x66, 0x6c, 0x61, 0x67
        /*0046*/ 	.byte	0x67, 0x65, 0x64, 0x2e, 0x68, 0x70, 0x70, 0x00
	.type		$str$26,@object
	.size		$str$26,($str$25 - $str$26)
$str$26:
        /*004e*/ 	.byte	0x2f, 0x74, 0x6d, 0x70, 0x2f, 0x63, 0x75, 0x74, 0x6c, 0x61, 0x73, 0x73, 0x5f, 0x73, 0x77, 0x65
        /*005e*/ 	.byte	0x65, 0x70, 0x5f, 0x73, 0x72, 0x63, 0x2f, 0x69, 0x6e, 0x63, 0x6c, 0x75, 0x64, 0x65, 0x2f, 0x63
        /*006e*/ 	.byte	0x75, 0x74, 0x65, 0x2f, 0x61, 0x74, 0x6f, 0x6d, 0x2f, 0x63, 0x6f, 0x70, 0x79, 0x5f, 0x74, 0x72
        /*007e*/ 	.byte	0x61, 0x69, 0x74, 0x73, 0x5f, 0x73, 0x6d, 0x31, 0x30, 0x30, 0x2e, 0x68, 0x70, 0x70, 0x00
	.type		$str$25,@object
	.size		$str$25,(__unnamed_1 - $str$25)
$str$25:
        /*008d*/ 	.byte	0x28, 0x28, 0x75, 0x69, 0x6e, 0x74, 0x33, 0x32, 0x5f, 0x74, 0x28, 0x74, 0x68, 0x72, 0x65, 0x61
        /*009d*/ 	.byte	0x64, 0x49, 0x64, 0x78, 0x2e, 0x78, 0x29, 0x20, 0x2f, 0x20, 0x33, 0x32, 0x29, 0x20, 0x25, 0x20
        /*00ad*/ 	.byte	0x34, 0x29, 0x20, 0x3d, 0x3d, 0x20, 0x28, 0x28, 0x28, 0x74, 0x6d, 0x65, 0x6d, 0x5f, 0x61, 0x64
        /*00bd*/ 	.byte	0x64, 0x72, 0x20, 0x3e, 0x3e, 0x20, 0x31, 0x36, 0x29, 0x20, 0x2f, 0x20, 0x33, 0x32, 0x29, 0x20
        /*00cd*/ 	.byte	0x25, 0x20, 0x34, 0x29, 0x00
	.type		__unnamed_1,@object
	.size		__unnamed_1,(__unnamed_2 - __unnamed_1)
__unnamed_1:
        /*00d2*/ 	.byte	0x61, 0x75, 0x74, 0x6f, 0x20, 0x63, 0x75, 0x74, 0x65, 0x3a, 0x3a, 0x61, 0x73, 0x5f, 0x70, 0x6f
        /* <DEDUP_REMOVED lines=24> */
        /*0262*/ 	.byte	0x43, 0x3c, 0x38, 0x31, 0x39, 0x32, 0x3e, 0x3e, 0x3e, 0x3e, 0x5d, 0x00
	.type		__unnamed_2,@object
	.size		__unnamed_2,(.L_2 - __unnamed_2)
__unnamed_2:
        /* <DEDUP_REMOVED lines=42> */
        /*050e*/ 	.byte	0x3e, 0x3e, 0x3e, 0x3e, 0x5d, 0x00
.L_2:


//--------------------- .nv.shared._ZN7cutlass13device_kernelINS_4gemm6kernel13GemmUniversalIN4cute5tupleIJiiiiEEENS1_10collective13CollectiveMmaINS1_35MainloopSm100TmaUmmaWarpSpecializedILi41ELi2ELi4ENS5_IJNS4_1CILi4EEESB_NSA_ILi1EEEEEEEENS5_IJNSA_ILi256EEENSA_ILi64EEENSA_ILi32EEEEEENS_12float_e4m3_tENS5_IJlSC_lEEESJ_SK_NS4_8TiledMMAINS4_8MMA_AtomIJNS4_10MMA_TraitsINS4_25SM100_MMA_F8F6F4_2x1SM_SSEJSJ_SJ_fSF_SG_NS4_17integral_constantINS4_4UMMA5MajorELSR_0EEESS_NSP_INSQ_7ScaleInELST_0EEESU_EEEEEENS4_6LayoutINS5_IJSC_SC_SC_EEENS5_IJNSA_ILi0EEESZ_SZ_EEEEENS5_IJNS4_10UnderscoreES12_S12_EEEEENS4_28SM100_TMA_2SM_LOAD_MULTICASTENS4_14ComposedLayoutINS4_7SwizzleILi1ELi4ELi3EEENS4_18smem_ptr_flag_bitsILi8EEENSX_INS5_IJNSA_ILi8EEESH_EEENS5_IJSH_SC_EEEEEEEvNS4_8identityES15_S1F_vS1G_EENS_8epilogue10collective18CollectiveEpilogueINS1I_23Sm100TmaWarpSpecializedILi1ELi1ELi64ELb0ELb0EEEJNS5_IJNSA_ILi128EEESG_SH_EEENS5_IJNSX_IS1N_SC_EENSX_ISG_SC_EEEEESJ_SK_SJ_SK_NS1I_6fusion15FusionCallbacksIS1M_NS1S_17LinearCombinationISJ_fSJ_fLNS_15FloatRoundStyleE2EEES1O_S1R_JEEENS4_5SM1004TMEM4LOAD26SM100_TMEM_LOAD_32dp32b64xENS4_13SM90_TMA_LOADENS16_INS17_ILi2ELi4ELi3EEES1A_NSX_INS5_IJS1B_SG_EEENS5_IJSG_SC_EEEEEEENS4_39AutoVectorizingCopyWithAssumedAlignmentILi128EEENS4_14SM90_TMA_STOREES27_S29_S29_EEEvvEEEEvNT_6ParamsE --------------------------
	.section	.nv.shared._ZN7cutlass13device_kernelINS_4gemm6kernel13GemmUniversalIN4cute5tupleIJiiiiEEENS1_10collective13CollectiveMmaINS1_35MainloopSm100TmaUmmaWarpSpecializedILi41ELi2ELi4ENS5_IJNS4_1CILi4EEESB_NSA_ILi1EEEEEEEENS5_IJNSA_ILi256EEENSA_ILi64EEENSA_ILi32EEEEEENS_12float_e4m3_tENS5_IJlSC_lEEESJ_SK_NS4_8TiledMMAINS4_8MMA_AtomIJNS4_10MMA_TraitsINS4_25SM100_MMA_F8F6F4_2x1SM_SSEJSJ_SJ_fSF_SG_NS4_17integral_constantINS4_4UMMA5MajorELSR_0EEESS_NSP_INSQ_7ScaleInELST_0EEESU_EEEEEENS4_6LayoutINS5_IJSC_SC_SC_EEENS5_IJNSA_ILi0EEESZ_SZ_EEEEENS5_IJNS4_10UnderscoreES12_S12_EEEEENS4_28SM100_TMA_2SM_LOAD_MULTICASTENS4_14ComposedLayoutINS4_7SwizzleILi1ELi4ELi3EEENS4_18smem_ptr_flag_bitsILi8EEENSX_INS5_IJNSA_ILi8EEESH_EEENS5_IJSH_SC_EEEEEEEvNS4_8identityES15_S1F_vS1G_EENS_8epilogue10collective18CollectiveEpilogueINS1I_23Sm100TmaWarpSpecializedILi1ELi1ELi64ELb0ELb0EEEJNS5_IJNSA_ILi128EEESG_SH_EEENS5_IJNSX_IS1N_SC_EENSX_ISG_SC_EEEEESJ_SK_SJ_SK_NS1I_6fusion15FusionCallbacksIS1M_NS1S_17LinearCombinationISJ_fSJ_fLNS_15FloatRoundStyleE2EEES1O_S1R_JEEENS4_5SM1004TMEM4LOAD26SM100_TMEM_LOAD_32dp32b64xENS4_13SM90_TMA_LOADENS16_INS17_ILi2ELi4ELi3EEES1A_NSX_INS5_IJS1B_SG_EEENS5_IJSG_SC_EEEEEEENS4_39AutoVectorizingCopyWithAssumedAlignmentILi128EEENS4_14SM90_TMA_STOREES27_S29_S29_EEEvvEEEEvNT_6ParamsE,"aw",@nobits
	.sectionflags	@""
	.align	16
	.zero		1024


//--------------------- .nv.shared.reserved.0     --------------------------
	.section	.nv.shared.reserved.0,"aw",@nobits
	.weak		__nv_reservedSMEM_offset_0_alias
	.size		__nv_reservedSMEM_offset_0_alias, 0, 64
	.other		__nv_reservedSMEM_offset_0_alias,@"STO_CUDA_RESERVED_SHARED STV_DEFAULT"
__nv_reservedSMEM_offset_0_alias:
	.zero		0
.nv.shared.reserved.0:
	.zero		64
	.weak		__nv_reservedSMEM_tcgen05_partition
	.type		__nv_reservedSMEM_tcgen05_partition,@object
	.size		__nv_reservedSMEM_tcgen05_partition,(.L_0 - __nv_reservedSMEM_tcgen05_partition)
__nv_reservedSMEM_tcgen05_partition:
	.zero		32
.L_0:


//--------------------- .nv.global                --------------------------
	.section	.nv.global,"aw",@nobits
.nv.global:
	.type		_ZN40_INTERNAL_9a89d9f3_4_k_cu_4b350960_331554cute1_E,@object
	.size		_ZN40_INTERNAL_9a89d9f3_4_k_cu_4b350960_331554cute1_E,(_ZN40_INTERNAL_9a89d9f3_4_k_cu_4b350960_331554cuda3std3__45__cpo6cbeginE - _ZN40_INTERNAL_9a89d9f3_4_k_cu_4b350960_331554cute1_E)
_ZN40_INTERNAL_9a89d9f3_4_k_cu_4b350960_331554cute1_E:
	.zero		1
	.type		_ZN40_INTERNAL_9a89d9f3_4_k_cu_4b350960_331554cuda3std3__45__cpo6cbeginE,@object
	.size		_ZN40_INTERNAL_9a89d9f3_4_k_cu_4b350960_331554cuda3std3__45__cpo6cbeginE,(_ZN40_INTERNAL_9a89d9f3_4_k_cu_4b350960_331554cuda3std3__48in_placeE - _ZN40_INTERNAL_9a89d9f3_4_k_cu_4b350960_331554cuda3std3__45__cpo6cbeginE)
_ZN40_INTERNAL_9a89d9f3_4_k_cu_4b350960_331554cuda3std3__45__cpo6cbeginE:
	.zero		1
	.type		_ZN40_INTERNAL_9a89d9f3_4_k_cu_4b350960_331554cuda3std3__48in_placeE,@object
	.size		_ZN40_INTERNAL_9a89d9f3_4_k_cu_4b350960_331554cuda3std3__48in_placeE,(_ZN40_INTERNAL_9a89d9f3_4_k_cu_4b350960_331554cuda3std6ranges3__45__cpo9iter_moveE - _ZN40_INTERNAL_9a89d9f3_4_k_cu_4b350960_331554cuda3std3__48in_placeE)
_ZN40_INTERNAL_9a89d9f3_4_k_cu_4b350960_331554cuda3std3__48in_placeE:
	.zero		1
	.type		_ZN40_INTERNAL_9a89d9f3_4_k_cu_4b350960_331554cuda3std6ranges3__45__cpo9iter_moveE,@object
	.size		_ZN40_INTERNAL_9a89d9f3_4_k_cu_4b350960_331554cuda3std6ranges3__45__cpo9iter_moveE,(_ZN40_INTERNAL_9a89d9f3_4_k_cu_4b350960_331554cuda3std3__45__cpo5beginE - _ZN40_INTERNAL_9a89d9f3_4_k_cu_4b350960_331554cuda3std6ranges3__45__cpo9iter_moveE)
_ZN40_INTERNAL_9a89d9f3_4_k_cu_4b350960_331554cuda3std6ranges3__45__cpo9iter_moveE:
	.zero		1
	.type		_ZN40_INTERNAL_9a89d9f3_4_k_cu_4b350960_331554cuda3std3__45__cpo5beginE,@object
	.size		_ZN40_INTERNAL_9a89d9f3_4_k_cu_4b350960_331554cuda3std3__45__cpo5beginE,(_ZN40_INTERNAL_9a89d9f3_4_k_cu_4b350960_331554cuda3std3__442_GLOBAL__N__9a89d9f3_4_k_cu_4b350960_331556ignoreE - _ZN40_INTERNAL_9a89d9f3_4_k_cu_4b350960_331554cuda3std3__45__cpo5beginE)
_ZN40_INTERNAL_9a89d9f3_4_k_cu_4b350960_331554cuda3std3__45__cpo5beginE:
	.zero		1
	.type		_ZN40_INTERNAL_9a89d9f3_4_k_cu_4b350960_331554cuda3std3__442_GLOBAL__N__9a89d9f3_4_k_cu_4b350960_331556ignoreE,@object
	.size		_ZN40_INTERNAL_9a89d9f3_4_k_cu_4b350960_331554cuda3std3__442_GLOBAL__N__9a89d9f3_4_k_cu_4b350960_331556ignoreE,(_ZN40_INTERNAL_9a89d9f3_4_k_cu_4b350960_331554cute7productE - _ZN40_INTERNAL_9a89d9f3_4_k_cu_4b350960_331554cuda3std3__442_GLOBAL__N__9a89d9f3_4_k_cu_4b350960_331556ignoreE)
_ZN40_INTERNAL_9a89d9f3_4_k_cu_4b350960_331554cuda3std3__442_GLOBAL__N__9a89d9f3_4_k_cu_4b350960_331556ignoreE:
	.zero		1
	.type		_ZN40_INTERNAL_9a89d9f3_4_k_cu_4b350960_331554cute7productE,@object
	.size		_ZN40_INTERNAL_9a89d9f3_4_k_cu_4b350960_331554cute7productE,(_ZN40_INTERNAL_9a89d9f3_4_k_cu_4b350960_331554cuda3std3__45__cpo3endE - _ZN40_INTERNAL_9a89d9f3_4_k_cu_4b350960_331554cute7productE)
_ZN40_INTERNAL_9a89d9f3_4_k_cu_4b350960_331554cute7productE:
	.zero		1
	.type		_ZN40_INTERNAL_9a89d9f3_4_k_cu_4b350960_331554cuda3std3__45__cpo3endE,@object
	.size		_ZN40_INTERNAL_9a89d9f3_4_k_cu_4b350960_331554cuda3std3__45__cpo3endE,(_ZN40_INTERNAL_9a89d9f3_4_k_cu_4b350960_331554cuda3std3__419piecewise_constructE - _ZN40_INTERNAL_9a89d9f3_4_k_cu_4b350960_331554cuda3std3__45__cpo3endE)
_ZN40_INTERNAL_9a89d9f3_4_k_cu_4b350960_331554cuda3std3__45__cpo3endE:
	.zero		1
	.type		_ZN40_INTERNAL_9a89d9f3_4_k_cu_4b350960_331554cuda3std3__419piecewise_constructE,@object
	.size		_ZN40_INTERNAL_9a89d9f3_4_k_cu_4b350960_331554cuda3std3__419piecewise_constructE,(_ZN40_INTERNAL_9a89d9f3_4_k_cu_4b350960_331554cuda3std3__45__cpo4cendE - _ZN40_INTERNAL_9a89d9f3_4_k_cu_4b350960_331554cuda3std3__419piecewise_constructE)
_ZN40_INTERNAL_9a89d9f3_4_k_cu_4b350960_331554cuda3std3__419piecewise_constructE:
	.zero		1
	.type		_ZN40_INTERNAL_9a89d9f3_4_k_cu_4b350960_331554cuda3std3__45__cpo4cendE,@object
	.size		_ZN40_INTERNAL_9a89d9f3_4_k_cu_4b350960_331554cuda3std3__45__cpo4cendE,(_ZN40_INTERNAL_9a89d9f3_4_k_cu_4b350960_331554cuda3std6ranges3__45__cpo4swapE - _ZN40_INTERNAL_9a89d9f3_4_k_cu_4b350960_331554cuda3std3__45__cpo4cendE)
_ZN40_INTERNAL_9a89d9f3_4_k_cu_4b350960_331554cuda3std3__45__cpo4cendE:
	.zero		1
	.type		_ZN40_INTERNAL_9a89d9f3_4_k_cu_4b350960_331554cuda3std6ranges3__45__cpo4swapE,@object
	.size		_ZN40_INTERNAL_9a89d9f3_4_k_cu_4b350960_331554cuda3std6ranges3__45__cpo4swapE,(.L_10 - _ZN40_INTERNAL_9a89d9f3_4_k_cu_4b350960_331554cuda3std6ranges3__45__cpo4swapE)
_ZN40_INTERNAL_9a89d9f3_4_k_cu_4b350960_331554cuda3std6ranges3__45__cpo4swapE:
	.zero		1
.L_10:


//--------------------- .nv.constant0._ZN7cutlass13device_kernelINS_4gemm6kernel13GemmUniversalIN4cute5tupleIJiiiiEEENS1_10collective13CollectiveMmaINS1_35MainloopSm100TmaUmmaWarpSpecializedILi41ELi2ELi4ENS5_IJNS4_1CILi4EEESB_NSA_ILi1EEEEEEEENS5_IJNSA_ILi256EEENSA_ILi64EEENSA_ILi32EEEEEENS_12float_e4m3_tENS5_IJlSC_lEEESJ_SK_NS4_8TiledMMAINS4_8MMA_AtomIJNS4_10MMA_TraitsINS4_25SM100_MMA_F8F6F4_2x1SM_SSEJSJ_SJ_fSF_SG_NS4_17integral_constantINS4_4UMMA5MajorELSR_0EEESS_NSP_INSQ_7ScaleInELST_0EEESU_EEEEEENS4_6LayoutINS5_IJSC_SC_SC_EEENS5_IJNSA_ILi0EEESZ_SZ_EEEEENS5_IJNS4_10UnderscoreES12_S12_EEEEENS4_28SM100_TMA_2SM_LOAD_MULTICASTENS4_14ComposedLayoutINS4_7SwizzleILi1ELi4ELi3EEENS4_18smem_ptr_flag_bitsILi8EEENSX_INS5_IJNSA_ILi8EEESH_EEENS5_IJSH_SC_EEEEEEEvNS4_8identityES15_S1F_vS1G_EENS_8epilogue10collective18CollectiveEpilogueINS1I_23Sm100TmaWarpSpecializedILi1ELi1ELi64ELb0ELb0EEEJNS5_IJNSA_ILi128EEESG_SH_EEENS5_IJNSX_IS1N_SC_EENSX_ISG_SC_EEEEESJ_SK_SJ_SK_NS1I_6fusion15FusionCallbacksIS1M_NS1S_17LinearCombinationISJ_fSJ_fLNS_15FloatRoundStyleE2EEES1O_S1R_JEEENS4_5SM1004TMEM4LOAD26SM100_TMEM_LOAD_32dp32b64xENS4_13SM90_TMA_LOADENS16_INS17_ILi2ELi4ELi3EEES1A_NSX_INS5_IJS1B_SG_EEENS5_IJSG_SC_EEEEEEENS4_39AutoVectorizingCopyWithAssumedAlignmentILi128EEENS4_14SM90_TMA_STOREES27_S29_S29_EEEvvEEEEvNT_6ParamsE --------------------------
	.section	.nv.constant0._ZN7cutlass13device_kernelINS_4gemm6kernel13GemmUniversalIN4cute5tupleIJiiiiEEENS1_10collective13CollectiveMmaINS1_35MainloopSm100TmaUmmaWarpSpecializedILi41ELi2ELi4ENS5_IJNS4_1CILi4EEESB_NSA_ILi1EEEEEEEENS5_IJNSA_ILi256EEENSA_ILi64EEENSA_ILi32EEEEEENS_12float_e4m3_tENS5_IJlSC_lEEESJ_SK_NS4_8TiledMMAINS4_8MMA_AtomIJNS4_10MMA_TraitsINS4_25SM100_MMA_F8F6F4_2x1SM_SSEJSJ_SJ_fSF_SG_NS4_17integral_constantINS4_4UMMA5MajorELSR_0EEESS_NSP_INSQ_7ScaleInELST_0EEESU_EEEEEENS4_6LayoutINS5_IJSC_SC_SC_EEENS5_IJNSA_ILi0EEESZ_SZ_EEEEENS5_IJNS4_10UnderscoreES12_S12_EEEEENS4_28SM100_TMA_2SM_LOAD_MULTICASTENS4_14ComposedLayoutINS4_7SwizzleILi1ELi4ELi3EEENS4_18smem_ptr_flag_bitsILi8EEENSX_INS5_IJNSA_ILi8EEESH_EEENS5_IJSH_SC_EEEEEEEvNS4_8identityES15_S1F_vS1G_EENS_8epilogue10collective18CollectiveEpilogueINS1I_23Sm100TmaWarpSpecializedILi1ELi1ELi64ELb0ELb0EEEJNS5_IJNSA_ILi128EEESG_SH_EEENS5_IJNSX_IS1N_SC_EENSX_ISG_SC_EEEEESJ_SK_SJ_SK_NS1I_6fusion15FusionCallbacksIS1M_NS1S_17LinearCombinationISJ_fSJ_fLNS_15FloatRoundStyleE2EEES1O_S1R_JEEENS4_5SM1004TMEM4LOAD26SM100_TMEM_LOAD_32dp32b64xENS4_13SM90_TMA_LOADENS16_INS17_ILi2ELi4ELi3EEES1A_NSX_INS5_IJS1B_SG_EEENS5_IJSG_SC_EEEEEEENS4_39AutoVectorizingCopyWithAssumedAlignmentILi128EEENS4_14SM90_TMA_STOREES27_S29_S29_EEEvvEEEEvNT_6ParamsE,"a",@progbits
	.sectionflags	@""
	.align	4
.nv.constant0._ZN7cutlass13device_kernelINS_4gemm6kernel13GemmUniversalIN4cute5tupleIJiiiiEEENS1_10collective13CollectiveMmaINS1_35MainloopSm100TmaUmmaWarpSpecializedILi41ELi2ELi4ENS5_IJNS4_1CILi4EEESB_NSA_ILi1EEEEEEEENS5_IJNSA_ILi256EEENSA_ILi64EEENSA_ILi32EEEEEENS_12float_e4m3_tENS5_IJlSC_lEEESJ_SK_NS4_8TiledMMAINS4_8MMA_AtomIJNS4_10MMA_TraitsINS4_25SM100_MMA_F8F6F4_2x1SM_SSEJSJ_SJ_fSF_SG_NS4_17integral_constantINS4_4UMMA5MajorELSR_0EEESS_NSP_INSQ_7ScaleInELST_0EEESU_EEEEEENS4_6LayoutINS5_IJSC_SC_SC_EEENS5_IJNSA_ILi0EEESZ_SZ_EEEEENS5_IJNS4_10UnderscoreES12_S12_EEEEENS4_28SM100_TMA_2SM_LOAD_MULTICASTENS4_14ComposedLayoutINS4_7SwizzleILi1ELi4ELi3EEENS4_18smem_ptr_flag_bitsILi8EEENSX_INS5_IJNSA_ILi8EEESH_EEENS5_IJSH_SC_EEEEEEEvNS4_8identityES15_S1F_vS1G_EENS_8epilogue10collective18CollectiveEpilogueINS1I_23Sm100TmaWarpSpecializedILi1ELi1ELi64ELb0ELb0EEEJNS5_IJNSA_ILi128EEESG_SH_EEENS5_IJNSX_IS1N_SC_EENSX_ISG_SC_EEEEESJ_SK_SJ_SK_NS1I_6fusion15FusionCallbacksIS1M_NS1S_17LinearCombinationISJ_fSJ_fLNS_15FloatRoundStyleE2EEES1O_S1R_JEEENS4_5SM1004TMEM4LOAD26SM100_TMEM_LOAD_32dp32b64xENS4_13SM90_TMA_LOADENS16_INS17_ILi2ELi4ELi3EEES1A_NSX_INS5_IJS1B_SG_EEENS5_IJSG_SC_EEEEEEENS4_39AutoVectorizingCopyWithAssumedAlignmentILi128EEENS4_14SM90_TMA_STOREES27_S29_S29_EEEvvEEEEvNT_6ParamsE:
	.zero		2944


//--------------------- SYMBOLS --------------------------

	.type		.nv.reservedSmem.offset0,@object
	.size		.nv.reservedSmem.offset0,0x4
	.type		.nv.reservedSmem.cap,@object
	.size		.nv.reservedSmem.cap,0x4
	.type		__assertfail,@function
